// auto-generated by cutlass_sweep.fmha — config: {"arch": "sm_90", "direction": "fwd", "dtype": "bf16", "head_dim": 128, "mask": "residual", "schedule": "tma", "tile_kv": 128, "tile_q": 64}
#include "cutlass/cutlass.h"
#include "cute/tensor.hpp"
#include "cutlass/device_kernel.h"
#include "cutlass/kernel_hardware_info.h"
#include "88_hopper_fmha/collective/fmha_fusion.hpp"
#include "88_hopper_fmha/kernel/fmha_kernel_builder.hpp"

using namespace cute;
using Element = cutlass::bfloat16_t;
using TileShape = Shape<_64, _128, _128>;
using StrideQ = cute::tuple<int, _1, cute::tuple<int, int>>;
using StrideK = cute::tuple<int, _1, cute::tuple<int, int>>;
using StrideV = cute::tuple<int, cute::_1, cute::tuple<int, int>>;

using Kernel = typename cutlass::fmha::kernel::FmhaBuilder<
    Element, float, float,
    TileShape, StrideQ, StrideK, StrideV,
    cutlass::fmha::collective::ResidualFusion,
    cutlass::gemm::KernelTma
  >::Kernel;

auto* _anchor = &cutlass::device_kernel<Kernel>;


// ===== COMPILED SASS (sm_90a) =====

	.target	sm_90a

	.elftype	@"ET_EXEC"


//--------------------- .note.nv.tkinfo           --------------------------
	.section	.note.nv.tkinfo,"",@"SHT_NOTE"
	.sectionflags	@"SHF_NOTE_NV_TKINFO"
	.tkinfo
        /*0018*/ 	.word	0x00000002
        /*0030*/ 	.string	""
        /*0030*/ 	.string	"ptxas"
        /*0030*/ 	.string	"Cuda compilation tools, release 13.0, V13.0.88"
        /*0030*/ 	.string	"Build cuda_13.0.r13.0/compiler.36424714_0"
        /*0030*/ 	.string	"-arch sm_90a -m 64 "



//--------------------- .note.nv.cuinfo           --------------------------
	.section	.note.nv.cuinfo,"",@"SHT_NOTE"
	.sectionflags	@"SHF_NOTE_NV_CUINFO"
        /*0018*/ 	.short	0x0002
        /*001a*/ 	.short	0x005a
        /*001c*/ 	.short	0x0082
	.zero		2


//--------------------- .nv.info                  --------------------------
	.section	.nv.info,"",@"SHT_CUDA_INFO"
	.align	4


	//----- nvinfo : EIATTR_REGCOUNT
	.align		4
        /*0000*/ 	.byte	0x04, 0x2f
        /*0002*/ 	.short	(.L_16 - .L_15)
	.align		4
.L_15:
        /*0004*/ 	.word	index@(_ZN7cutlass13device_kernelINS_4fmha6kernel13FmhaKernelTmaINS1_10collective15FmhaMainloopTmaINS_10bfloat16_tEfN4cute5tupleIJNS7_1CILi64EEENS9_ILi128EEESB_EEENS4_14ResidualFusionEJEEENS4_15FmhaFwdEpilogueIS6_fSC_EEJEEEEEvNT_6ParamsE)
        /*0008*/ 	.word	0x000000a2


	//----- nvinfo : EIATTR_FRAME_SIZE
	.align		4
.L_16:
        /*000c*/ 	.byte	0x04, 0x11
        /*000e*/ 	.short	(.L_18 - .L_17)
	.align		4
.L_17:
        /*0010*/ 	.word	index@($__internal_0_$__cuda_sm20_rcp_rn_f32_slowpath)
        /*0014*/ 	.word	0x00000000


	//----- nvinfo : EIATTR_FRAME_SIZE
	.align		4
.L_18:
        /*0018*/ 	.byte	0x04, 0x11
        /*001a*/ 	.short	(.L_20 - .L_19)
	.align		4
.L_19:
        /*001c*/ 	.word	index@(_ZN7cutlass13device_kernelINS_4fmha6kernel13FmhaKernelTmaINS1_10collective15FmhaMainloopTmaINS_10bfloat16_tEfN4cute5tupleIJNS7_1CILi64EEENS9_ILi128EEESB_EEENS4_14ResidualFusionEJEEENS4_15FmhaFwdEpilogueIS6_fSC_EEJEEEEEvNT_6ParamsE)
        /*0020*/ 	.word	0x00000000


	//----- nvinfo : EIATTR_MIN_STACK_SIZE
	.align		4
.L_20:
        /*0024*/ 	.byte	0x04, 0x12
        /*0026*/ 	.short	(.L_22 - .L_21)
	.align		4
.L_21:
        /*0028*/ 	.word	index@(_ZN7cutlass13device_kernelINS_4fmha6kernel13FmhaKernelTmaINS1_10collective15FmhaMainloopTmaINS_10bfloat16_tEfN4cute5tupleIJNS7_1CILi64EEENS9_ILi128EEESB_EEENS4_14ResidualFusionEJEEENS4_15FmhaFwdEpilogueIS6_fSC_EEJEEEEEvNT_6ParamsE)
        /*002c*/ 	.word	0x00000000
.L_22:


//--------------------- .nv.compat                --------------------------
	.section	.nv.compat,"",@"SHT_CUDA_COMPAT_INFO"
	.align	4
        /*0000*/ 	.byte	0x02, 0x09, 0x01, 0x00, 0x02, 0x02, 0x04, 0x00, 0x02, 0x05, 0x05, 0x00, 0x03, 0x07, 0x01, 0x01
        /*0010*/ 	.byte	0x02, 0x03, 0x01, 0x00, 0x02, 0x06, 0x01, 0x00, 0x04, 0x0b, 0x08, 0x00, 0x00, 0x00, 0x00, 0x00
        /*0020*/ 	.byte	0x00, 0x00, 0x00, 0x00


//--------------------- .nv.info._ZN7cutlass13device_kernelINS_4fmha6kernel13FmhaKernelTmaINS1_10collective15FmhaMainloopTmaINS_10bfloat16_tEfN4cute5tupleIJNS7_1CILi64EEENS9_ILi128EEESB_EEENS4_14ResidualFusionEJEEENS4_15FmhaFwdEpilogueIS6_fSC_EEJEEEEEvNT_6ParamsE --------------------------
	.section	.nv.info._ZN7cutlass13device_kernelINS_4fmha6kernel13FmhaKernelTmaINS1_10collective15FmhaMainloopTmaINS_10bfloat16_tEfN4cute5tupleIJNS7_1CILi64EEENS9_ILi128EEESB_EEENS4_14ResidualFusionEJEEENS4_15FmhaFwdEpilogueIS6_fSC_EEJEEEEEvNT_6ParamsE,"",@"SHT_CUDA_INFO"
	.sectionflags	@""
	.align	4


	//----- nvinfo : EIATTR_CUDA_API_VERSION
	.align		4
        /*0000*/ 	.byte	0x04, 0x37
        /*0002*/ 	.short	(.L_24 - .L_23)
.L_23:
        /*0004*/ 	.word	0x00000082


	//----- nvinfo : EIATTR_KPARAM_INFO
	.align		4
.L_24:
        /*0008*/ 	.byte	0x04, 0x17
        /*000a*/ 	.short	(.L_26 - .L_25)
.L_25:
        /*000c*/ 	.word	0x00000000
        /*0010*/ 	.short	0x0000
        /*0012*/ 	.short	0x0070
        /*0014*/ 	.byte	0x00, 0xf0, 0x01, 0x20


	//----- nvinfo : EIATTR_SPARSE_MMA_MASK
	.align		4
.L_26:
        /*0018*/ 	.byte	0x03, 0x50
        /*001a*/ 	.short	0x0000


	//----- nvinfo : EIATTR_MAXREG_COUNT
	.align		4
        /*001c*/ 	.byte	0x03, 0x1b
        /*001e*/ 	.short	0x00ff


	//----- nvinfo : EIATTR_NUM_BARRIERS
	.align		4
        /*0020*/ 	.byte	0x02, 0x4c
        /*0022*/ 	.byte	0x02
	.zero		1


	//----- nvinfo : EIATTR_EXTERNS
	.align		4
        /*0024*/ 	.byte	0x04, 0x0f
        /*0026*/ 	.short	(.L_28 - .L_27)


	//   ....[0]....
	.align		4
.L_27:
        /*0028*/ 	.word	index@(__assertfail)


	//----- nvinfo : EIATTR_MERCURY_ISA_VERSION
	.align		4
.L_28:
        /*002c*/ 	.byte	0x03, 0x5f
        /*002e*/ 	.short	0x0101


	//----- nvinfo : EIATTR_COOP_GROUP_MASK_REGIDS
	.align		4
        /*0030*/ 	.byte	0x04, 0x29
        /*0032*/ 	.short	(.L_30 - .L_29)


	//   ....[0]....
.L_29:
        /*0034*/ 	.word	0xffffffff


	//   ....[1]....
        /*0038*/ 	.word	0xffffffff


	//   ....[2]....
        /*003c*/ 	.word	0xffffffff


	//   ....[3]....
        /*0040*/ 	.word	0xffffffff


	//   ....[4]....
        /*0044*/ 	.word	0xffffffff


	//   ....[5]....
        /*0048*/ 	.word	0xffffffff


	//   ....[6]....
        /*004c*/ 	.word	0xffffffff


	//   ....[7]....
        /*0050*/ 	.word	0xffffffff


	//   ....[8]....
        /*0054*/ 	.word	0xffffffff


	//   ....[9]....
        /*0058*/ 	.word	0xffffffff


	//   ....[10]....
        /*005c*/ 	.word	0xffffffff


	//   ....[11]....
        /*0060*/ 	.word	0xffffffff


	//   ....[12]....
        /*0064*/ 	.word	0xffffffff


	//   ....[13]....
        /*0068*/ 	.word	0xffffffff


	//   ....[14]....
        /*006c*/ 	.word	0xffffffff


	//   ....[15]....
        /*0070*/ 	.word	0xffffffff


	//   ....[16]....
        /*0074*/ 	.word	0xffffffff


	//   ....[17]....
        /*0078*/ 	.word	0xffffffff


	//   ....[18]....
        /*007c*/ 	.word	0xffffffff


	//   ....[19]....
        /*0080*/ 	.word	0xffffffff


	//   ....[20]....
        /*0084*/ 	.word	0xffffffff


	//----- nvinfo : EIATTR_COOP_GROUP_INSTR_OFFSETS
	.align		4
.L_30:
        /*0088*/ 	.byte	0x04, 0x28
        /*008a*/ 	.short	(.L_32 - .L_31)


	//   ....[0]....
.L_31:
        /*008c*/ 	.word	0x00000050


	//   ....[1]....
        /*0090*/ 	.word	0x00000140


	//   ....[2]....
        /*0094*/ 	.word	0x00000270


	//   ....[3]....
        /*0098*/ 	.word	0x00000410


	//   ....[4]....
        /*009c*/ 	.word	0x000005b0


	//   ....[5]....
        /*00a0*/ 	.word	0x00002850


	//   ....[6]....
        /*00a4*/ 	.word	0x00002890


	//   ....[7]....
        /*00a8*/ 	.word	0x000028b0


	//   ....[8]....
        /*00ac*/ 	.word	0x000028d0


	//   ....[9]....
        /*00b0*/ 	.word	0x00005360


	//   ....[10]....
        /*00b4*/ 	.word	0x000053a0


	//   ....[11]....
        /*00b8*/ 	.word	0x000053c0


	//   ....[12]....
        /*00bc*/ 	.word	0x000053e0


	//   ....[13]....
        /*00c0*/ 	.word	0x00008dc0


	//   ....[14]....
        /*00c4*/ 	.word	0x00008dd0


	//   ....[15]....
        /*00c8*/ 	.word	0x00008e10


	//   ....[16]....
        /*00cc*/ 	.word	0x00008e30


	//   ....[17]....
        /*00d0*/ 	.word	0x0000b5a0


	//   ....[18]....
        /*00d4*/ 	.word	0x0000b5e0


	//   ....[19]....
        /*00d8*/ 	.word	0x0000b630


	//   ....[20]....
        /*00dc*/ 	.word	0x0000b640


	//----- nvinfo : EIATTR_SYSCALL_OFFSETS
	.align		4
.L_32:
        /*00e0*/ 	.byte	0x04, 0x46
        /*00e2*/ 	.short	(.L_34 - .L_33)


	//   ....[0]....
.L_33:
        /*00e4*/ 	.word	0x0000c170


	//   ....[1]....
        /*00e8*/ 	.word	0x0000c290


	//----- nvinfo : EIATTR_MBARRIER_INSTR_OFFSETS
	.align		4
.L_34:
        /*00ec*/ 	.byte	0x04, 0x39
        /*00ee*/ 	.short	(.L_36 - .L_35)


	//   ....[0]....
.L_35:
        /*00f0*/ 	.word	0x00000240
        /*00f4*/ 	.word	0x000000ff
        /*00f8*/ 	.word	0x00024040
        /*00fc*/ 	.short	0x0100
        /*00fe*/ 	.byte	0x08
	.zero		1


	//   ....[1]....
        /*0100*/ 	.word	0x00000250
        /*0104*/ 	.word	0x000000ff
        /*0108*/ 	.word	0x00024048
        /*010c*/ 	.short	0x0100
        /*010e*/ 	.byte	0x08
	.zero		1


	//   ....[2]....
        /*0110*/ 	.word	0x00000380
        /*0114*/ 	.word	0x000000ff
        /*0118*/ 	.word	0x00024000
        /*011c*/ 	.short	0x0100
        /*011e*/ 	.byte	0x08
	.zero		1


	//   ....[3]....
        /*0120*/ 	.word	0x00000390
        /*0124*/ 	.word	0x000000ff
        /*0128*/ 	.word	0x00024020
        /*012c*/ 	.short	0x0100
        /*012e*/ 	.byte	0x08
	.zero		1


	//   ....[4]....
        /*0130*/ 	.word	0x000003a0
        /*0134*/ 	.word	0x000000ff
        /*0138*/ 	.word	0x00024008
        /*013c*/ 	.short	0x0100
        /*013e*/ 	.byte	0x08
	.zero		1


	//   ....[5]....
        /*0140*/ 	.word	0x000003b0
        /*0144*/ 	.word	0x000000ff
        /*0148*/ 	.word	0x00024028
        /*014c*/ 	.short	0x0100
        /*014e*/ 	.byte	0x08
	.zero		1


	//   ....[6]....
        /*0150*/ 	.word	0x000003c0
        /*0154*/ 	.word	0x000000ff
        /*0158*/ 	.word	0x00024010
        /*015c*/ 	.short	0x0100
        /*015e*/ 	.byte	0x08
	.zero		1


	//   ....[7]....
        /*0160*/ 	.word	0x000003d0
        /*0164*/ 	.word	0x000000ff
        /*0168*/ 	.word	0x00024030
        /*016c*/ 	.short	0x0100
        /*016e*/ 	.byte	0x08
	.zero		1


	//   ....[8]....
        /*0170*/ 	.word	0x000003e0
        /*0174*/ 	.word	0x000000ff
        /*0178*/ 	.word	0x00024018
        /*017c*/ 	.short	0x0100
        /*017e*/ 	.byte	0x08
	.zero		1


	//   ....[9]....
        /*0180*/ 	.word	0x000003f0
        /*0184*/ 	.word	0x000000ff
        /*0188*/ 	.word	0x00024038
        /*018c*/ 	.short	0x0100
        /*018e*/ 	.byte	0x08
	.zero		1


	//   ....[10]....
        /*0190*/ 	.word	0x00000520
        /*0194*/ 	.word	0x000000ff
        /*0198*/ 	.word	0x00024050
        /*019c*/ 	.short	0x0100
        /*019e*/ 	.byte	0x08
	.zero		1


	//   ....[11]....
        /*01a0*/ 	.word	0x00000530
        /*01a4*/ 	.word	0x000000ff
        /*01a8*/ 	.word	0x00024070
        /*01ac*/ 	.short	0x0100
        /*01ae*/ 	.byte	0x08
	.zero		1


	//   ....[12]....
        /*01b0*/ 	.word	0x00000540
        /*01b4*/ 	.word	0x000000ff
        /*01b8*/ 	.word	0x00024058
        /*01bc*/ 	.short	0x0100
        /*01be*/ 	.byte	0x08
	.zero		1


	//   ....[13]....
        /*01c0*/ 	.word	0x00000550
        /*01c4*/ 	.word	0x000000ff
        /*01c8*/ 	.word	0x00024078
        /*01cc*/ 	.short	0x0100
        /*01ce*/ 	.byte	0x08
	.zero		1


	//   ....[14]....
        /*01d0*/ 	.word	0x00000560
        /*01d4*/ 	.word	0x000000ff
        /*01d8*/ 	.word	0x00024060
        /*01dc*/ 	.short	0x0100
        /*01de*/ 	.byte	0x08
	.zero		1


	//   ....[15]....
        /*01e0*/ 	.word	0x00000570
        /*01e4*/ 	.word	0x000000ff
        /*01e8*/ 	.word	0x00024080
        /*01ec*/ 	.short	0x0100
        /*01ee*/ 	.byte	0x08
	.zero		1


	//   ....[16]....
        /*01f0*/ 	.word	0x00000580
        /*01f4*/ 	.word	0x000000ff
        /*01f8*/ 	.word	0x00024068
        /*01fc*/ 	.short	0x0100
        /*01fe*/ 	.byte	0x08
	.zero		1


	//   ....[17]....
        /*0200*/ 	.word	0x00000590
        /*0204*/ 	.word	0x000000ff
        /*0208*/ 	.word	0x00024088
        /*020c*/ 	.short	0x0100
        /*020e*/ 	.byte	0x08
	.zero		1


	//   ....[18]....
        /*0210*/ 	.word	0x000006f0
        /*0214*/ 	.word	0x00000003
        /*0218*/ 	.word	0x00024048
        /*021c*/ 	.short	0x010a
        /*021e*/ 	.byte	0x3f
	.zero		1


	//   ....[19]....
        /*0220*/ 	.word	0x00000a10
        /*0224*/ 	.word	0x00000003
        /*0228*/ 	.word	0x00024020
        /*022c*/ 	.short	0x010a
        /*022e*/ 	.byte	0x3f
	.zero		1


	//   ....[20]....
        /*0230*/ 	.word	0x00000c30
        /*0234*/ 	.word	0x00000002
        /*0238*/ 	.word	0x00024020
        /*023c*/ 	.short	0x010a
        /*023e*/ 	.byte	0x3f
	.zero		1


	//   ....[21]....
        /*0240*/ 	.word	0x00000ec0
        /*0244*/ 	.word	0x00000003
        /*0248*/ 	.word	0x00024020
        /*024c*/ 	.short	0x010a
        /*024e*/ 	.byte	0x3f
	.zero		1


	//   ....[22]....
        /*0250*/ 	.word	0x00001140
        /*0254*/ 	.word	0x00000003
        /*0258*/ 	.word	0x00024020
        /*025c*/ 	.short	0x010a
        /*025e*/ 	.byte	0x3f
	.zero		1


	//   ....[23]....
        /*0260*/ 	.word	0x000013e0
        /*0264*/ 	.word	0x00000002
        /*0268*/ 	.word	0x00024040
        /*026c*/ 	.short	0x010a
        /*026e*/ 	.byte	0x3f
	.zero		1


	//   ....[24]....
        /*0270*/ 	.word	0x00001400
        /*0274*/ 	.word	0x00000002
        /*0278*/ 	.word	0x00024000
        /*027c*/ 	.short	0x010a
        /*027e*/ 	.byte	0x3f
	.zero		1


	//   ....[25]....
        /*0280*/ 	.word	0x00002d30
        /*0284*/ 	.word	0x00000002
        /*0288*/ 	.word	0x00024008
        /*028c*/ 	.short	0x010a
        /*028e*/ 	.byte	0x3f
	.zero		1


	//   ....[26]....
        /*0290*/ 	.word	0x000048b0
        /*0294*/ 	.word	0x00000018
        /*0298*/ 	.word	0x00000000
        /*029c*/ 	.short	0x0101
        /*029e*/ 	.byte	0x3f
	.zero		1


	//   ....[27]....
        /*02a0*/ 	.word	0x00004990
        /*02a4*/ 	.word	0x00000013
        /*02a8*/ 	.word	0x00024000
        /*02ac*/ 	.short	0x010a
        /*02ae*/ 	.byte	0x3f
	.zero		1


	//   ....[28]....
        /*02b0*/ 	.word	0x00004cc0
        /*02b4*/ 	.word	0x0000000e
        /*02b8*/ 	.word	0x00024020
        /*02bc*/ 	.short	0x010a
        /*02be*/ 	.byte	0x3f
	.zero		1


	//   ....[29]....
        /*02c0*/ 	.word	0x00005390
        /*02c4*/ 	.word	0x0000009a
        /*02c8*/ 	.word	0x00000000
        /*02cc*/ 	.short	0x0101
        /*02ce*/ 	.byte	0x3f
	.zero		1


	//   ....[30]....
        /*02d0*/ 	.word	0x00005430
        /*02d4*/ 	.word	0x0000009b
        /*02d8*/ 	.word	0x00024000
        /*02dc*/ 	.short	0x010a
        /*02de*/ 	.byte	0x3f
	.zero		1


	//   ....[31]....
        /*02e0*/ 	.word	0x00007700
        /*02e4*/ 	.word	0x00000016
        /*02e8*/ 	.word	0x00000000
        /*02ec*/ 	.short	0x0101
        /*02ee*/ 	.byte	0x3f
	.zero		1


	//   ....[32]....
        /*02f0*/ 	.word	0x000077a0
        /*02f4*/ 	.word	0x0000000e
        /*02f8*/ 	.word	0x00024020
        /*02fc*/ 	.short	0x010a
        /*02fe*/ 	.byte	0x3f
	.zero		1


	//   ....[33]....
        /*0300*/ 	.word	0x00007ad0
        /*0304*/ 	.word	0x00000013
        /*0308*/ 	.word	0x00024000
        /*030c*/ 	.short	0x010a
        /*030e*/ 	.byte	0x3f
	.zero		1


	//   ....[34]....
        /*0310*/ 	.word	0x00007ef0
        /*0314*/ 	.word	0x00000012
        /*0318*/ 	.word	0x00024020
        /*031c*/ 	.short	0x010a
        /*031e*/ 	.byte	0x3f
	.zero		1


	//   ....[35]....
        /*0320*/ 	.word	0x00008e40
        /*0324*/ 	.word	0x00000098
        /*0328*/ 	.word	0x00000000
        /*032c*/ 	.short	0x0101
        /*032e*/ 	.byte	0x3f
	.zero		1


	//   ....[36]....
        /*0330*/ 	.word	0x00008e90
        /*0334*/ 	.word	0x0000009c
        /*0338*/ 	.word	0x00024000
        /*033c*/ 	.short	0x010a
        /*033e*/ 	.byte	0x3f
	.zero		1


	//   ....[37]....
        /*0340*/ 	.word	0x0000b1b0
        /*0344*/ 	.word	0x00000006
        /*0348*/ 	.word	0x00000000
        /*034c*/ 	.short	0x0101
        /*034e*/ 	.byte	0x3f
	.zero		1


	//   ....[38]....
        /*0350*/ 	.word	0x0000b230
        /*0354*/ 	.word	0x00000006
        /*0358*/ 	.word	0x00024020
        /*035c*/ 	.short	0x010a
        /*035e*/ 	.byte	0x3f
	.zero		1


	//   ....[39]....
        /*0360*/ 	.word	0x0000d0b0
        /*0364*/ 	.word	0x00000003
        /*0368*/ 	.word	0x00024048
        /*036c*/ 	.short	0x010a
        /*036e*/ 	.byte	0x3f
	.zero		1


	//   ....[40]....
        /*0370*/ 	.word	0x0000d100
        /*0374*/ 	.word	0x00000003
        /*0378*/ 	.word	0x00024020
        /*037c*/ 	.short	0x010a
        /*037e*/ 	.byte	0x3f
	.zero		1


	//   ....[41]....
        /*0380*/ 	.word	0x0000d150
        /*0384*/ 	.word	0x00000002
        /*0388*/ 	.word	0x00024020
        /*038c*/ 	.short	0x010a
        /*038e*/ 	.byte	0x3f
	.zero		1


	//   ....[42]....
        /*0390*/ 	.word	0x0000d1a0
        /*0394*/ 	.word	0x00000003
        /*0398*/ 	.word	0x00024020
        /*039c*/ 	.short	0x010a
        /*039e*/ 	.byte	0x3f
	.zero		1


	//   ....[43]....
        /*03a0*/ 	.word	0x0000d1f0
        /*03a4*/ 	.word	0x00000003
        /*03a8*/ 	.word	0x00024020
        /*03ac*/ 	.short	0x010a
        /*03ae*/ 	.byte	0x3f
	.zero		1


	//   ....[44]....
        /*03b0*/ 	.word	0x0000d240
        /*03b4*/ 	.word	0x00000002
        /*03b8*/ 	.word	0x00024040
        /*03bc*/ 	.short	0x010a
        /*03be*/ 	.byte	0x3f
	.zero		1


	//   ....[45]....
        /*03c0*/ 	.word	0x0000d290
        /*03c4*/ 	.word	0x00000002
        /*03c8*/ 	.word	0x00024000
        /*03cc*/ 	.short	0x010a
        /*03ce*/ 	.byte	0x3f
	.zero		1


	//   ....[46]....
        /*03d0*/ 	.word	0x0000d2e0
        /*03d4*/ 	.word	0x00000002
        /*03d8*/ 	.word	0x00024008
        /*03dc*/ 	.short	0x010a
        /*03de*/ 	.byte	0x3f
	.zero		1


	//   ....[47]....
        /*03e0*/ 	.word	0x0000d330
        /*03e4*/ 	.word	0x00000013
        /*03e8*/ 	.word	0x00024000
        /*03ec*/ 	.short	0x010a
        /*03ee*/ 	.byte	0x3f
	.zero		1


	//   ....[48]....
        /*03f0*/ 	.word	0x0000d380
        /*03f4*/ 	.word	0x0000000e
        /*03f8*/ 	.word	0x00024020
        /*03fc*/ 	.short	0x010a
        /*03fe*/ 	.byte	0x3f
	.zero		1


	//   ....[49]....
        /*0400*/ 	.word	0x0000d3d0
        /*0404*/ 	.word	0x0000009b
        /*0408*/ 	.word	0x00024000
        /*040c*/ 	.short	0x010a
        /*040e*/ 	.byte	0x3f
	.zero		1


	//   ....[50]....
        /*0410*/ 	.word	0x0000d420
        /*0414*/ 	.word	0x0000000e
        /*0418*/ 	.word	0x00024020
        /*041c*/ 	.short	0x010a
        /*041e*/ 	.byte	0x3f
	.zero		1


	//   ....[51]....
        /*0420*/ 	.word	0x0000d470
        /*0424*/ 	.word	0x00000013
        /*0428*/ 	.word	0x00024000
        /*042c*/ 	.short	0x010a
        /*042e*/ 	.byte	0x3f
	.zero		1


	//   ....[52]....
        /*0430*/ 	.word	0x0000d4c0
        /*0434*/ 	.word	0x00000012
        /*0438*/ 	.word	0x00024020
        /*043c*/ 	.short	0x010a
        /*043e*/ 	.byte	0x3f
	.zero		1


	//   ....[53]....
        /*0440*/ 	.word	0x0000d510
        /*0444*/ 	.word	0x0000009c
        /*0448*/ 	.word	0x00024000
        /*044c*/ 	.short	0x010a
        /*044e*/ 	.byte	0x3f
	.zero		1


	//   ....[54]....
        /*0450*/ 	.word	0x0000d560
        /*0454*/ 	.word	0x00000006
        /*0458*/ 	.word	0x00024020
        /*045c*/ 	.short	0x010a
        /*045e*/ 	.byte	0x3f
	.zero		1


	//----- nvinfo : EIATTR_NUM_MBARRIERS
	.align		4
.L_36:
        /*0460*/ 	.byte	0x03, 0x38
        /*0462*/ 	.short	0x0012


	//----- nvinfo : EIATTR_EXIT_INSTR_OFFSETS
	.align		4
        /*0464*/ 	.byte	0x04, 0x1c
        /*0466*/ 	.short	(.L_38 - .L_37)


	//   ....[0]....
.L_37:
        /*0468*/ 	.word	0x0000d0a0


	//----- nvinfo : EIATTR_MAX_THREADS
	.align		4
.L_38:
        /*046c*/ 	.byte	0x04, 0x05
        /*046e*/ 	.short	(.L_40 - .L_39)
.L_39:
        /*0470*/ 	.word	0x00000080
        /*0474*/ 	.word	0x00000001
        /*0478*/ 	.word	0x00000001


	//----- nvinfo : EIATTR_CRS_STACK_SIZE
	.align		4
.L_40:
        /*047c*/ 	.byte	0x04, 0x1e
        /*047e*/ 	.short	(.L_42 - .L_41)
.L_41:
        /*0480*/ 	.word	0x00000000


	//----- nvinfo : EIATTR_CBANK_PARAM_SIZE
	.align		4
.L_42:
        /*0484*/ 	.byte	0x03, 0x19
        /*0486*/ 	.short	0x0870


	//----- nvinfo : EIATTR_PARAM_CBANK
	.align		4
        /*0488*/ 	.byte	0x04, 0x0a
        /*048a*/ 	.short	(.L_44 - .L_43)
	.align		4
.L_43:
        /*048c*/ 	.word	index@(.nv.constant0._ZN7cutlass13device_kernelINS_4fmha6kernel13FmhaKernelTmaINS1_10collective15FmhaMainloopTmaINS_10bfloat16_tEfN4cute5tupleIJNS7_1CILi64EEENS9_ILi128EEESB_EEENS4_14ResidualFusionEJEEENS4_15FmhaFwdEpilogueIS6_fSC_EEJEEEEEvNT_6ParamsE)
        /*0490*/ 	.short	0x0210
        /*0492*/ 	.short	0x0870


	//----- nvinfo : EIATTR_SW_WAR
	.align		4
.L_44:
        /*0494*/ 	.byte	0x04, 0x36
        /*0496*/ 	.short	(.L_46 - .L_45)
.L_45:
        /*0498*/ 	.word	0x00000008
.L_46:


//--------------------- .nv.callgraph             --------------------------
	.section	.nv.callgraph,"",@"SHT_CUDA_CALLGRAPH"
	.align	4
	.sectionentsize	8
	.align		4
        /*0000*/ 	.word	0x00000000
	.align		4
        /*0004*/ 	.word	0xffffffff
	.align		4
        /*0008*/ 	.word	index@(_ZN7cutlass13device_kernelINS_4fmha6kernel13FmhaKernelTmaINS1_10collective15FmhaMainloopTmaINS_10bfloat16_tEfN4cute5tupleIJNS7_1CILi64EEENS9_ILi128EEESB_EEENS4_14ResidualFusionEJEEENS4_15FmhaFwdEpilogueIS6_fSC_EEJEEEEEvNT_6ParamsE)
	.align		4
        /*000c*/ 	.word	index@(__assertfail)
	.align		4
        /*0010*/ 	.word	0x00000000
	.align		4
        /*0014*/ 	.word	0xfffffffe
	.align		4
        /*0018*/ 	.word	0x00000000
	.align		4
        /*001c*/ 	.word	0xfffffffd
	.align		4
        /*0020*/ 	.word	0x00000000
	.align		4
        /*0024*/ 	.word	0xfffffffc


//--------------------- .nv.constant4             --------------------------
	.section	.nv.constant4,"a",@progbits
	.align	8
	.align		8
.nv.constant4:
        /*0000*/ 	.dword	__assertfail
	.align		8
        /*0008*/ 	.dword	__unnamed_1
	.align		8
        /*0010*/ 	.dword	__unnamed_2
	.align		8
        /*0018*/ 	.dword	_ZN39_INTERNAL_50cfd611_4_k_cu_6667ae1f_30924cuda3std3__45__cpo5beginE
	.align		8
        /*0020*/ 	.dword	_ZN39_INTERNAL_50cfd611_4_k_cu_6667ae1f_30924cuda3std3__45__cpo3endE
	.align		8
        /*0028*/ 	.dword	_ZN39_INTERNAL_50cfd611_4_k_cu_6667ae1f_30924cuda3std3__45__cpo6cbeginE
	.align		8
        /*0030*/ 	.dword	_ZN39_INTERNAL_50cfd611_4_k_cu_6667ae1f_30924cuda3std3__45__cpo4cendE
	.align		8
        /*0038*/ 	.dword	_ZN39_INTERNAL_50cfd611_4_k_cu_6667ae1f_30924cuda3std3__441_GLOBAL__N__50cfd611_4_k_cu_6667ae1f_30926ignoreE
	.align		8
        /*0040*/ 	.dword	_ZN39_INTERNAL_50cfd611_4_k_cu_6667ae1f_30924cuda3std3__419piecewise_constructE
	.align		8
        /*0048*/ 	.dword	_ZN39_INTERNAL_50cfd611_4_k_cu_6667ae1f_30924cuda3std3__48in_placeE
	.align		8
        /*0050*/ 	.dword	_ZN39_INTERNAL_50cfd611_4_k_cu_6667ae1f_30924cuda3std6ranges3__45__cpo4swapE
	.align		8
        /*0058*/ 	.dword	_ZN39_INTERNAL_50cfd611_4_k_cu_6667ae1f_30924cuda3std6ranges3__45__cpo9iter_moveE
	.align		8
        /*0060*/ 	.dword	_ZN39_INTERNAL_50cfd611_4_k_cu_6667ae1f_30924cute7productE
	.align		8
        /*0068*/ 	.dword	_ZN39_INTERNAL_50cfd611_4_k_cu_6667ae1f_30924cute1_E
	.align		8
        /*0070*/ 	.dword	$str$23
	.align		8
        /*0078*/ 	.dword	$str$24


//--------------------- .text._ZN7cutlass13device_kernelINS_4fmha6kernel13FmhaKernelTmaINS1_10collective15FmhaMainloopTmaINS_10bfloat16_tEfN4cute5tupleIJNS7_1CILi64EEENS9_ILi128EEESB_EEENS4_14ResidualFusionEJEEENS4_15FmhaFwdEpilogueIS6_fSC_EEJEEEEEvNT_6ParamsE --------------------------
	.section	.text._ZN7cutlass13device_kernelINS_4fmha6kernel13FmhaKernelTmaINS1_10collective15FmhaMainloopTmaINS_10bfloat16_tEfN4cute5tupleIJNS7_1CILi64EEENS9_ILi128EEESB_EEENS4_14ResidualFusionEJEEENS4_15FmhaFwdEpilogueIS6_fSC_EEJEEEEEvNT_6ParamsE,"ax",@progbits
	.align	128
.text._ZN7cutlass13device_kernelINS_4fmha6kernel13FmhaKernelTmaINS1_10collective15FmhaMainloopTmaINS_10bfloat16_tEfN4cute5tupleIJNS7_1CILi64EEENS9_ILi128EEESB_EEENS4_14ResidualFusionEJEEENS4_15FmhaFwdEpilogueIS6_fSC_EEJEEEEEvNT_6ParamsE:
        .type           _ZN7cutlass13device_kernelINS_4fmha6kernel13FmhaKernelTmaINS1_10collective15FmhaMainloopTmaINS_10bfloat16_tEfN4cute5tupleIJNS7_1CILi64EEENS9_ILi128EEESB_EEENS4_14ResidualFusionEJEEENS4_15FmhaFwdEpilogueIS6_fSC_EEJEEEEEvNT_6ParamsE,@function
        .size           _ZN7cutlass13device_kernelINS_4fmha6kernel13FmhaKernelTmaINS1_10collective15FmhaMainloopTmaINS_10bfloat16_tEfN4cute5tupleIJNS7_1CILi64EEENS9_ILi128EEESB_EEENS4_14ResidualFusionEJEEENS4_15FmhaFwdEpilogueIS6_fSC_EEJEEEEEvNT_6ParamsE,(.L_x_97 - _ZN7cutlass13device_kernelINS_4fmha6kernel13FmhaKernelTmaINS1_10collective15FmhaMainloopTmaINS_10bfloat16_tEfN4cute5tupleIJNS7_1CILi64EEENS9_ILi128EEESB_EEENS4_14ResidualFusionEJEEENS4_15FmhaFwdEpilogueIS6_fSC_EEJEEEEEvNT_6ParamsE)
        .other          _ZN7cutlass13device_kernelINS_4fmha6kernel13FmhaKernelTmaINS1_10collective15FmhaMainloopTmaINS_10bfloat16_tEfN4cute5tupleIJNS7_1CILi64EEENS9_ILi128EEESB_EEENS4_14ResidualFusionEJEEENS4_15FmhaFwdEpilogueIS6_fSC_EEJEEEEEvNT_6ParamsE,@"STO_CUDA_ENTRY STV_DEFAULT"
_ZN7cutlass13device_kernelINS_4fmha6kernel13FmhaKernelTmaINS1_10collective15FmhaMainloopTmaINS_10bfloat16_tEfN4cute5tupleIJNS7_1CILi64EEENS9_ILi128EEESB_EEENS4_14ResidualFusionEJEEENS4_15FmhaFwdEpilogueIS6_fSC_EEJEEEEEvNT_6ParamsE:
[----:B------:R-:W1:Y:S01]  /*0000*/  LDC R1, c[0x0][0x28] ;  /* 0x00000a00ff017b82 */ /* 0x000e620000000800 */
[----:B------:R-:W2:Y:S01]  /*0010*/  S2R R16, SR_TID.X ;  /* 0x0000000000107919 */ /* 0x000ea20000002100 */
[----:B------:R-:W-:Y:S01]  /*0020*/  ELECT P0, URZ, PT ;  /* 0x00000000003f782f */ /* 0x000fe20003800000 */
[----:B------:R-:W-:Y:S01]  /*0030*/  BSSY B0, `(.L_x_0) ;  /* 0x0000010000007945 */ /* 0x000fe20003800000 */
[----:B--2---:R-:W-:-:S05]  /*0040*/  SHF.R.U32.HI R9, RZ, 0x5, R16 ;  /* 0x00000005ff097819 */ /* 0x004fca0000011610 */
[----:B------:R-:W2:Y:S02]  /*0050*/  SHFL.IDX PT, R0, R9, RZ, 0x1f ;  /* 0x00001fff09007589 */ /* 0x000ea400000e0000 */
[----:B--2---:R-:W-:-:S13]  /*0060*/  ISETP.NE.OR P0, PT, R0, RZ, !P0 ;  /* 0x000000ff0000720c */ /* 0x004fda0004705670 */
[----:B-1----:R-:W-:Y:S05]  /*0070*/  @P0 BRA `(.L_x_1) ;  /* 0x00000000002c0947 */ /* 0x002fea0003800000 */
[----:B------:R-:W-:Y:S02]  /*0080*/  ULDC.64 UR4, c[0x0][0x198] ;  /* 0x0000660000047ab9 */ /* 0x000fe40000000a00 */
[----:B------:R-:W-:Y:S02]  /*0090*/  UIADD3 UR6, UP0, UR4, 0xf0, URZ ;  /* 0x000000f004067890 */ /* 0x000fe4000ff1e03f */
[----:B------:R-:W-:Y:S02]  /*00a0*/  UIADD3 UR8, UP1, UR4, 0x1f0, URZ ;  /* 0x000001f004087890 */ /* 0x000fe4000ff3e03f */
[----:B------:R-:W-:Y:S02]  /*00b0*/  UIADD3 UR4, UP2, UR4, 0x2f0, URZ ;  /* 0x000002f004047890 */ /* 0x000fe4000ff5e03f */
[----:B------:R-:W-:Y:S02]  /*00c0*/  UIADD3.X UR7, URZ, UR5, URZ, UP0, !UPT ;  /* 0x000000053f077290 */ /* 0x000fe400087fe43f */
[----:B------:R-:W-:-:S02]  /*00d0*/  UIADD3.X UR9, URZ, UR5, URZ, UP1, !UPT ;  /* 0x000000053f097290 */ /* 0x000fc40008ffe43f */
[----:B------:R-:W-:-:S05]  /*00e0*/  UIADD3.X UR5, URZ, UR5, URZ, UP2, !UPT ;  /* 0x000000053f057290 */ /* 0x000fca00097fe43f */
[----:B------:R1:W-:Y:S02]  /*00f0*/  UTMACCTL.PF [UR6] ;  /* 0x00000000060079b9 */ /* 0x0003e40008040000 */
[----:B------:R1:W-:Y:S02]  /*0100*/  UTMACCTL.PF [UR8] ;  /* 0x00000000080079b9 */ /* 0x0003e40008040000 */
[----:B------:R1:W-:Y:S02]  /*0110*/  UTMACCTL.PF [UR4] ;  /* 0x00000000040079b9 */ /* 0x0003e40008040000 */
[----:B-1----:R-:W-:Y:S01]  /*0120*/  NOP ;  /* 0x0000000000007918 */ /* 0x002fe20000000000 */
.L_x_1:
[----:B------:R-:W-:Y:S05]  /*0130*/  BSYNC B0 ;  /* 0x0000000000007941 */ /* 0x000fea0003800000 */
.L_x_0:
[----:B------:R-:W1:Y:S02]  /*0140*/  SHFL.IDX PT, R0, R9, RZ, 0x1f ;  /* 0x00001fff09007589 */ /* 0x000e6400000e0000 */
[----:B-1----:R-:W-:-:S13]  /*0150*/  ISETP.NE.AND P0, PT, R0, RZ, PT ;  /* 0x000000ff0000720c */ /* 0x002fda0003f05270 */
[----:B------:R-:W-:Y:S05]  /*0160*/  @P0 BRA `(.L_x_2) ;  /* 0x0000000000400947 */ /* 0x000fea0003800000 */
[----:B------:R-:W1:Y:S01]  /*0170*/  S2UR UR8, SR_CgaCtaId ;  /* 0x00000000000879c3 */ /* 0x000e620000008800 */
[----:B------:R-:W-:Y:S01]  /*0180*/  UMOV UR4, 0x400 ;  /* 0x0000040000047882 */ /* 0x000fe20000000000 */
[----:B------:R-:W-:Y:S01]  /*0190*/  UMOV UR5, 0x1 ;  /* 0x0000000100057882 */ /* 0x000fe20000000000 */
[----:B------:R-:W-:Y:S01]  /*01a0*/  UMOV UR6, 0x80 ;  /* 0x0000008000067882 */ /* 0x000fe20000000000 */
[----:B------:R-:W-:Y:S01]  /*01b0*/  ELECT P0, URZ, PT ;  /* 0x00000000003f782f */ /* 0x000fe20003800000 */
[----:B------:R-:W-:-:S04]  /*01c0*/  UIADD3 UR6, -UR6, 0x100000, URZ ;  /* 0x0010000006067890 */ /* 0x000fc8000fffe13f */
[----:B------:R-:W-:Y:S02]  /*01d0*/  USHF.L.U32 UR7, UR6, 0xb, URZ ;  /* 0x0000000b06077899 */ /* 0x000fe4000800063f */
[----:B------:R-:W-:Y:S02]  /*01e0*/  USHF.L.U32 UR6, UR6, 0x1, URZ ;  /* 0x0000000106067899 */ /* 0x000fe4000800063f */
[----:B-1----:R-:W-:Y:S02]  /*01f0*/  ULEA UR8, UR8, UR4, 0x18 ;  /* 0x0000000408087291 */ /* 0x002fe4000f8ec03f */
[----:B------:R-:W-:-:S04]  /*0200*/  UIADD3 UR4, -UR5, 0x100000, URZ ;  /* 0x0010000005047890 */ /* 0x000fc8000fffe13f */
[----:B------:R-:W-:Y:S02]  /*0210*/  USHF.L.U32 UR5, UR4, 0xb, URZ ;  /* 0x0000000b04057899 */ /* 0x000fe4000800063f */
[----:B------:R-:W-:Y:S01]  /*0220*/  USHF.L.U32 UR4, UR4, 0x1, URZ ;  /* 0x0000000104047899 */ /* 0x000fe2000800063f */
[----:B------:R-:W1:Y:S11]  /*0230*/  FENCE.VIEW.ASYNC.S ;  /* 0x00000000000073c6 */ /* 0x000e760000000000 */
[----:B-1----:R1:W2:Y:S01]  /*0240*/  SYNCS.EXCH.64 URZ, [UR8+0x24040], UR4 ;  /* 0x02404004083f75b2 */ /* 0x0022a20008000100 */
[----:B------:R1:W3:Y:S01]  /*0250*/  SYNCS.EXCH.64 URZ, [UR8+0x24048], UR6 ;  /* 0x02404806083f75b2 */ /* 0x0002e20008000100 */
[----:B------:R-:W-:Y:S01]  /*0260*/  NOP ;  /* 0x0000000000007918 */ /* 0x000fe20000000000 */
.L_x_2:
[----:B------:R-:W4:Y:S01]  /*0270*/  SHFL.IDX PT, R0, R9, RZ, 0x1f ;  /* 0x00001fff09007589 */ /* 0x000f2200000e0000 */
[----:B------:R-:W-:Y:S01]  /*0280*/  NOP ;  /* 0x0000000000007918 */ /* 0x000fe20000000000 */
[----:B----4-:R-:W-:-:S13]  /*0290*/  ISETP.NE.AND P0, PT, R0, RZ, PT ;  /* 0x000000ff0000720c */ /* 0x010fda0003f05270 */
[----:B------:R-:W-:Y:S05]  /*02a0*/  @P0 BRA `(.L_x_3) ;  /* 0x0000000000580947 */ /* 0x000fea0003800000 */
[----:B-1----:R-:W1:Y:S01]  /*02b0*/  S2UR UR5, SR_CgaCtaId ;  /* 0x00000000000579c3 */ /* 0x002e620000008800 */
[----:B------:R-:W-:Y:S01]  /*02c0*/  UMOV UR4, 0x400 ;  /* 0x0000040000047882 */ /* 0x000fe20000000000 */
[----:B------:R-:W-:Y:S01]  /*02d0*/  UMOV UR6, 0x1 ;  /* 0x0000000100067882 */ /* 0x000fe20000000000 */
[----:B------:R-:W-:Y:S01]  /*02e0*/  UMOV UR7, 0x80 ;  /* 0x0000008000077882 */ /* 0x000fe20000000000 */
[----:B------:R-:W-:Y:S01]  /*02f0*/  ELECT P0, URZ, PT ;  /* 0x00000000003f782f */ /* 0x000fe20003800000 */
[----:B-1----:R-:W-:Y:S02]  /*0300*/  ULEA UR8, UR5, UR4, 0x18 ;  /* 0x0000000405087291 */ /* 0x002fe4000f8ec03f */
[----:B------:R-:W-:-:S04]  /*0310*/  UIADD3 UR4, -UR6, 0x100000, URZ ;  /* 0x0010000006047890 */ /* 0x000fc8000fffe13f */
[----:B------:R-:W-:Y:S02]  /*0320*/  USHF.L.U32 UR5, UR4, 0xb, URZ ;  /* 0x0000000b04057899 */ /* 0x000fe4000800063f */
[----:B------:R-:W-:Y:S02]  /*0330*/  USHF.L.U32 UR4, UR4, 0x1, URZ ;  /* 0x0000000104047899 */ /* 0x000fe4000800063f */
[----:B------:R-:W-:-:S04]  /*0340*/  UIADD3 UR6, -UR7, 0x100000, URZ ;  /* 0x0010000007067890 */ /* 0x000fc8000fffe13f */
[----:B------:R-:W-:Y:S02]  /*0350*/  USHF.L.U32 UR7, UR6, 0xb, URZ ;  /* 0x0000000b06077899 */ /* 0x000fe4000800063f */
[----:B------:R-:W-:Y:S01]  /*0360*/  USHF.L.U32 UR6, UR6, 0x1, URZ ;  /* 0x0000000106067899 */ /* 0x000fe2000800063f */
[----:B------:R-:W1:Y:S03]  /*0370*/  FENCE.VIEW.ASYNC.S ;  /* 0x00000000000073c6 */ /* 0x000e660000000000 */
[----:B-1----:R4:W1:Y:S08]  /*0380*/  SYNCS.EXCH.64 URZ, [UR8+0x24000], UR4 ;  /* 0x02400004083f75b2 */ /* 0x0028700008000100 */
[----:B------:R4:W1:Y:S01]  /*0390*/  SYNCS.EXCH.64 URZ, [UR8+0x24020], UR6 ;  /* 0x02402006083f75b2 */ /* 0x0008620008000100 */
[----:B------:R4:W1:Y:S01]  /*03a0*/  SYNCS.EXCH.64 URZ, [UR8+0x24008], UR4 ;  /* 0x02400804083f75b2 */ /* 0x0008620008000100 */
[----:B------:R4:W1:Y:S01]  /*03b0*/  SYNCS.EXCH.64 URZ, [UR8+0x24028], UR6 ;  /* 0x02402806083f75b2 */ /* 0x0008620008000100 */
[----:B------:R4:W1:Y:S01]  /*03c0*/  SYNCS.EXCH.64 URZ, [UR8+0x24010], UR4 ;  /* 0x02401004083f75b2 */ /* 0x0008620008000100 */
[----:B------:R4:W1:Y:S01]  /*03d0*/  SYNCS.EXCH.64 URZ, [UR8+0x24030], UR6 ;  /* 0x02403006083f75b2 */ /* 0x0008620008000100 */
[----:B------:R4:W1:Y:S01]  /*03e0*/  SYNCS.EXCH.64 URZ, [UR8+0x24018], UR4 ;  /* 0x02401804083f75b2 */ /* 0x0008620008000100 */
[----:B------:R4:W1:Y:S02]  /*03f0*/  SYNCS.EXCH.64 URZ, [UR8+0x24038], UR6 ;  /* 0x02403806083f75b2 */ /* 0x0008640008000100 */
[----:B----4-:R-:W-:Y:S01]  /*0400*/  NOP ;  /* 0x0000000000007918 */ /* 0x010fe20000000000 */
.L_x_3:
        /* <DEDUP_REMOVED lines=26> */
.L_x_4:
[----:B------:R-:W4:Y:S01]  /*05b0*/  SHFL.IDX PT, R9, R9, RZ, 0x1f ;  /* 0x00001fff09097589 */ /* 0x000f2200000e0000 */
[----:B------:R-:W-:Y:S02]  /*05c0*/  ELECT P0, URZ, PT ;  /* 0x00000000003f782f */ /* 0x000fe40003800000 */
[----:B------:R-:W-:Y:S01]  /*05d0*/  SHF.R.S32.HI R3, RZ, 0x1f, R16 ;  /* 0x0000001fff037819 */ /* 0x000fe20000011410 */
[----:B------:R-:W-:Y:S01]  /*05e0*/  NOP ;  /* 0x0000000000007918 */ /* 0x000fe20000000000 */
[----:B------:R-:W4:Y:S01]  /*05f0*/  S2UR UR36, SR_CTAID.Y ;  /* 0x00000000002479c3 */ /* 0x000f220000002600 */
[----:B------:R-:W-:Y:S01]  /*0600*/  BSSY B0, `(.L_x_5) ;  /* 0x000002a000007945 */ /* 0x000fe20003800000 */
[----:B------:R-:W-:Y:S02]  /*0610*/  LEA.HI R3, R3, R16, RZ, 0x7 ;  /* 0x0000001003037211 */ /* 0x000fe400078f38ff */
[----:B------:R-:W-:Y:S02]  /*0620*/  MOV R8, RZ ;  /* 0x000000ff00087202 */ /* 0x000fe40000000f00 */
[----:B------:R-:W-:-:S02]  /*0630*/  LOP3.LUT R3, R3, 0xffffff80, RZ, 0xc0, !PT ;  /* 0xffffff8003037812 */ /* 0x000fc400078ec0ff */
[----:B------:R-:W4:Y:S02]  /*0640*/  S2UR UR37, SR_CTAID.Z ;  /* 0x00000000002579c3 */ /* 0x000f240000002700 */
[----:B------:R-:W-:-:S06]  /*0650*/  IADD3 R0, R16, -R3, RZ ;  /* 0x8000000310007210 */ /* 0x000fcc0007ffe0ff */
[----:B-123--:R-:W-:Y:S01]  /*0660*/  BAR.SYNC.DEFER_BLOCKING 0x0 ;  /* 0x0000000000007b1d */ /* 0x00efe20000010000 */
[----:B----4-:R-:W-:-:S13]  /*0670*/  ISETP.EQ.AND P1, PT, R9, RZ, P0 ;  /* 0x000000ff0900720c */ /* 0x010fda0000722270 */
[----:B------:R-:W-:Y:S05]  /*0680*/  @!P1 BRA `(.L_x_6) ;  /* 0x0000000000849947 */ /* 0x000fea0003800000 */
[----:B------:R-:W1:Y:S01]  /*0690*/  S2R R3, SR_CgaCtaId ;  /* 0x0000000000037919 */ /* 0x000e620000008800 */
[----:B------:R-:W-:Y:S01]  /*06a0*/  MOV R2, 0x400 ;  /* 0x0000040000027802 */ /* 0x000fe20000000f00 */
[----:B------:R-:W-:Y:S01]  /*06b0*/  IMAD.MOV.U32 R4, RZ, RZ, 0x1 ;  /* 0x00000001ff047424 */ /* 0x000fe200078e00ff */
[----:B------:R-:W-:Y:S02]  /*06c0*/  ISETP.NE.AND P3, PT, R0, RZ, PT ;  /* 0x000000ff0000720c */ /* 0x000fe40003f65270 */
[----:B-1----:R-:W-:Y:S02]  /*06d0*/  LEA R3, R3, R2, 0x18 ;  /* 0x0000000203037211 */ /* 0x002fe400078ec0ff */
[----:B------:R-:W-:-:S04]  /*06e0*/  SHF.L.U32 R2, R4, 0x1f, RZ ;  /* 0x0000001f04027819 */ /* 0x000fc800000006ff */
[----:B------:R-:W1:Y:S02]  /*06f0*/  SYNCS.PHASECHK.TRANS64.TRYWAIT P2, [R3+URZ+0x24048], R2 ;  /* 0x02404802030075a7 */ /* 0x000e64000804017f */
[----:B-1----:R-:W-:Y:S05]  /*0700*/  @!P2 BRA `(.L_x_7) ;  /* 0x000000c80068a947 */ /* 0x002fea0003800000 */
.L_x_76:
[----:B------:R-:W-:Y:S05]  /*0710*/  @P3 BRA `(.L_x_8) ;  /* 0x0000000000143947 */ /* 0x000fea0003800000 */
[----:B------:R-:W-:Y:S02]  /*0720*/  LOP3.LUT P2, RZ, R16, 0x1f, RZ, 0xc0, !PT ;  /* 0x0000001f10ff7812 */ /* 0x000fe4000784c0ff */
[----:B-1----:R-:W-:-:S04]  /*0730*/  MOV R2, 0x4000 ;  /* 0x0000400000027802 */ /* 0x002fc80000000f00 */
[----:B------:R2:W-:Y:S07]  /*0740*/  SYNCS.ARRIVE.TRANS64 RZ, [R3+URZ+0x24040], R2 ;  /* 0x0240400203ff79a7 */ /* 0x0005ee000800003f */
[----:B------:R-:W-:Y:S05]  /*0750*/  @!P2 BRA `(.L_x_8) ;  /* 0x000000000004a947 */ /* 0x000fea0003800000 */
[----:B------:R-:W-:Y:S01]  /*0760*/  BPT.TRAP 0x1 ;  /* 0x000000040000795c */ /* 0x000fe20000300000 */
.L_x_8:
[----:B------:R-:W3:Y:S01]  /*0770*/  S2UR UR11, SR_CTAID.X ;  /* 0x00000000000b79c3 */ /* 0x000ee20000002500 */
[----:B------:R-:W-:Y:S01]  /*0780*/  R2UR UR8, R3 ;  /* 0x00000000030872ca */ /* 0x000fe200000e0000 */
[----:B------:R-:W-:Y:S01]  /*0790*/  ULDC.64 UR4, c[0x0][0x198] ;  /* 0x0000660000047ab9 */ /* 0x000fe20000000a00 */
[----:B------:R-:W-:Y:S01]  /*07a0*/  UMOV UR6, 0x0 ;  /* 0x0000000000067882 */ /* 0x000fe20000000000 */
[----:B------:R-:W-:Y:S01]  /*07b0*/  UIADD3 UR4, UP0, UR4, 0xf0, URZ ;  /* 0x000000f004047890 */ /* 0x000fe2000ff1e03f */
[----:B------:R-:W-:Y:S01]  /*07c0*/  UMOV UR7, 0x10000000 ;  /* 0x1000000000077882 */ /* 0x000fe20000000000 */
[----:B------:R-:W-:Y:S02]  /*07d0*/  UMOV UR10, URZ ;  /* 0x0000003f000a7c82 */ /* 0x000fe40008000000 */
[----:B------:R-:W-:Y:S01]  /*07e0*/  UIADD3.X UR5, URZ, UR5, URZ, UP0, !UPT ;  /* 0x000000053f057290 */ /* 0x000fe200087fe43f */
[----:B------:R-:W-:Y:S01]  /*07f0*/  UMOV UR12, UR36 ;  /* 0x00000024000c7c82 */ /* 0x000fe20008000000 */
[----:B------:R-:W-:Y:S01]  /*0800*/  UMOV UR13, UR37 ;  /* 0x00000025000d7c82 */ /* 0x000fe20008000000 */
[----:B------:R-:W-:-:S03]  /*0810*/  UMOV UR34, 0x40 ;  /* 0x0000004000227882 */ /* 0x000fc60000000000 */
[----:B------:R-:W-:Y:S02]  /*0820*/  UIADD3 UR9, UR8, 0x24040, URZ ;  /* 0x0002404008097890 */ /* 0x000fe4000fffe03f */
[----:B------:R-:W-:-:S05]  /*0830*/  UIADD3 UR32, UR8, 0x2000, URZ ;  /* 0x0000200008207890 */ /* 0x000fca000fffe03f */
[----:B------:R-:W-:Y:S01]  /*0840*/  UMOV UR33, UR9 ;  /* 0x0000000900217c82 */ /* 0x000fe20008000000 */
[----:B---3--:R-:W-:-:S07]  /*0850*/  USHF.L.U32 UR11, UR11, 0x6, URZ ;  /* 0x000000060b0b7899 */ /* 0x008fce000800063f */
[----:B------:R-:W-:Y:S02]  /*0860*/  UMOV UR35, UR11 ;  /* 0x0000000b00237c82 */ /* 0x000fe40008000000 */
[----:B------:R3:W-:Y:S01]  /*0870*/  UTMALDG.4D [UR8], [UR4], desc[UR6] ;  /* 0x00000608040075b4 */ /* 0x0007e20008019000 */
[----:B------:R3:W-:Y:S02]  /*0880*/  UTMALDG.4D [UR32], [UR4], desc[UR6] ;  /* 0x00000620040075b4 */ /* 0x0007e40008019000 */
[----:B---3--:R-:W-:Y:S01]  /*0890*/  NOP ;  /* 0x0000000000007918 */ /* 0x008fe20000000000 */
.L_x_6:
[----:B------:R-:W-:Y:S05]  /*08a0*/  BSYNC B0 ;  /* 0x0000000000007941 */ /* 0x000fea0003800000 */
.L_x_5:
[----:B------:R-:W3:Y:S01]  /*08b0*/  LDC R10, c[0x0][0x28c] ;  /* 0x0000a300ff0a7b82 */ /* 0x000ee20000000800 */
[----:B------:R-:W-:Y:S01]  /*08c0*/  BSSY B0, `(.L_x_9) ;  /* 0x00000ad000007945 */ /* 0x000fe20003800000 */
[----:B------:R-:W-:Y:S01]  /*08d0*/  MOV R6, 0x1 ;  /* 0x0000000100067802 */ /* 0x000fe20000000f00 */
[----:B------:R-:W-:Y:S01]  /*08e0*/  IMAD.MOV.U32 R4, RZ, RZ, 0x1 ;  /* 0x00000001ff047424 */ /* 0x000fe200078e00ff */
[----:B------:R-:W-:Y:S01]  /*08f0*/  MOV R5, RZ ;  /* 0x000000ff00057202 */ /* 0x000fe20000000f00 */
[----:B---3--:R-:W-:-:S05]  /*0900*/  VIADD R17, R10, 0x7f ;  /* 0x0000007f0a117836 */ /* 0x008fca0000000000 */
[----:B-12---:R-:W-:-:S04]  /*0910*/  SHF.R.S32.HI R2, RZ, 0x1f, R17 ;  /* 0x0000001fff027819 */ /* 0x006fc80000011411 */
[----:B------:R-:W-:-:S04]  /*0920*/  LEA.HI R17, R2, R17, RZ, 0x7 ;  /* 0x0000001102117211 */ /* 0x000fc800078f38ff */
[----:B------:R-:W-:-:S04]  /*0930*/  SHF.R.S32.HI R7, RZ, 0x7, R17 ;  /* 0x00000007ff077819 */ /* 0x000fc80000011411 */
[----:B------:R-:W-:Y:S01]  /*0940*/  SHF.L.U32 R7, R7, 0x1, RZ ;  /* 0x0000000107077819 */ /* 0x000fe200000006ff */
[----:B------:R-:W-:Y:S06]  /*0950*/  @!P1 BRA `(.L_x_10) ;  /* 0x00000008008c9947 */ /* 0x000fec0003800000 */
[----:B------:R-:W-:Y:S01]  /*0960*/  ISETP.GE.AND P1, PT, R10, 0x1, PT ;  /* 0x000000010a00780c */ /* 0x000fe20003f26270 */
[----:B------:R-:W-:Y:S01]  /*0970*/  IMAD.MOV.U32 R8, RZ, RZ, RZ ;  /* 0x000000ffff087224 */ /* 0x000fe200078e00ff */
[----:B------:R-:W-:Y:S02]  /*0980*/  LOP3.LUT R12, R16, 0x1f, RZ, 0xc0, !PT ;  /* 0x0000001f100c7812 */ /* 0x000fe400078ec0ff */
[----:B------:R-:W-:-:S09]  /*0990*/  MOV R5, RZ ;  /* 0x000000ff00057202 */ /* 0x000fd20000000f00 */
[----:B------:R-:W-:Y:S05]  /*09a0*/  @!P1 BRA `(.L_x_11) ;  /* 0x00000004001c9947 */ /* 0x000fea0003800000 */
[----:B------:R-:W1:Y:S01]  /*09b0*/  S2R R3, SR_CgaCtaId ;  /* 0x0000000000037919 */ /* 0x000e620000008800 */
[----:B------:R-:W-:Y:S02]  /*09c0*/  MOV R2, 0x400 ;  /* 0x0000040000027802 */ /* 0x000fe40000000f00 */
[----:B------:R-:W-:Y:S02]  /*09d0*/  MOV R4, 0x1 ;  /* 0x0000000100047802 */ /* 0x000fe40000000f00 */
[----:B------:R-:W-:Y:S02]  /*09e0*/  ISETP.NE.AND P2, PT, R0, RZ, PT ;  /* 0x000000ff0000720c */ /* 0x000fe40003f45270 */
[----:B-1----:R-:W-:Y:S02]  /*09f0*/  LEA R3, R3, R2, 0x18 ;  /* 0x0000000203037211 */ /* 0x002fe400078ec0ff */
[----:B------:R-:W-:-:S04]  /*0a00*/  SHF.L.U32 R2, R4, 0x1f, RZ ;  /* 0x0000001f04027819 */ /* 0x000fc800000006ff */
[----:B------:R-:W1:Y:S02]  /*0a10*/  SYNCS.PHASECHK.TRANS64.TRYWAIT P1, [R3+URZ+0x24020], R2 ;  /* 0x02402002030075a7 */ /* 0x000e64000802017f */
[----:B-1----:R-:W-:Y:S05]  /*0a20*/  @!P1 BRA `(.L_x_12) ;  /* 0x000000c400b49947 */ /* 0x002fea0003800000 */
.L_x_77:
[----:B------:R-:W-:Y:S01]  /*0a30*/  IMAD.MOV.U32 R5, RZ, RZ, 0x1 ;  /* 0x00000001ff057424 */ /* 0x000fe200078e00ff */
[----:B------:R-:W-:Y:S06]  /*0a40*/  @P2 BRA `(.L_x_13) ;  /* 0x0000000000142947 */ /* 0x000fec0003800000 */
[----:B------:R-:W-:Y:S02]  /*0a50*/  ISETP.NE.AND P1, PT, R12, RZ, PT ;  /* 0x000000ff0c00720c */ /* 0x000fe40003f25270 */
[----:B-1----:R-:W-:-:S04]  /*0a60*/  MOV R2, 0x8000 ;  /* 0x0000800000027802 */ /* 0x002fc80000000f00 */
[----:B------:R2:W-:Y:S07]  /*0a70*/  SYNCS.ARRIVE.TRANS64 RZ, [R3+URZ+0x24000], R2 ;  /* 0x0240000203ff79a7 */ /* 0x0005ee000800003f */
[----:B------:R-:W-:Y:S05]  /*0a80*/  @!P1 BRA `(.L_x_13) ;  /* 0x0000000000049947 */ /* 0x000fea0003800000 */
[----:B------:R-:W-:Y:S01]  /*0a90*/  BPT.TRAP 0x1 ;  /* 0x000000040000795c */ /* 0x000fe20000300000 */
.L_x_13:
[----:B------:R-:W3:Y:S01]  /*0aa0*/  S2R R11, SR_CgaCtaId ;  /* 0x00000000000b7919 */ /* 0x000ee20000008800 */
[----:B------:R-:W-:Y:S01]  /*0ab0*/  R2UR UR32, R3 ;  /* 0x00000000032072ca */ /* 0x000fe200000e0000 */
[----:B------:R-:W-:Y:S01]  /*0ac0*/  ULDC.64 UR4, c[0x0][0x198] ;  /* 0x0000660000047ab9 */ /* 0x000fe20000000a00 */
[----:B-12---:R-:W-:Y:S01]  /*0ad0*/  MOV R2, 0x400 ;  /* 0x0000040000027802 */ /* 0x006fe20000000f00 */
[----:B------:R-:W-:Y:S01]  /*0ae0*/  UIADD3 UR4, UP0, UR4, 0x1f0, URZ ;  /* 0x000001f004047890 */ /* 0x000fe2000ff1e03f */
[----:B------:R-:W-:Y:S01]  /*0af0*/  MOV R3, 0x1 ;  /* 0x0000000100037802 */ /* 0x000fe20000000f00 */
[----:B------:R-:W-:Y:S01]  /*0b00*/  UMOV UR11, URZ ;  /* 0x0000003f000b7c82 */ /* 0x000fe20008000000 */
[----:B------:R-:W-:Y:S01]  /*0b10*/  UMOV UR6, 0x0 ;  /* 0x0000000000067882 */ /* 0x000fe20000000000 */
[----:B------:R-:W-:Y:S01]  /*0b20*/  UIADD3.X UR5, URZ, UR5, URZ, UP0, !UPT ;  /* 0x000000053f057290 */ /* 0x000fe200087fe43f */
[----:B------:R-:W-:Y:S01]  /*0b30*/  SHF.L.U32 R3, R3, 0x1f, RZ ;  /* 0x0000001f03037819 */ /* 0x000fe200000006ff */
[----:B------:R-:W-:Y:S01]  /*0b40*/  UMOV UR7, 0x10000000 ;  /* 0x1000000000077882 */ /* 0x000fe20000000000 */
[----:B------:R-:W-:Y:S01]  /*0b50*/  UMOV UR10, URZ ;  /* 0x0000003f000a7c82 */ /* 0x000fe20008000000 */
[----:B------:R-:W-:Y:S01]  /*0b60*/  UMOV UR12, UR36 ;  /* 0x00000024000c7c82 */ /* 0x000fe20008000000 */
[----:B------:R-:W-:Y:S01]  /*0b70*/  UMOV UR13, UR37 ;  /* 0x00000025000d7c82 */ /* 0x000fe20008000000 */
[----:B------:R-:W-:Y:S01]  /*0b80*/  UIADD3 UR8, UR32, 0x4000, URZ ;  /* 0x0000400020087890 */ /* 0x000fe2000fffe03f */
[----:B------:R-:W-:Y:S01]  /*0b90*/  ISETP.NE.AND P2, PT, R0, RZ, PT ;  /* 0x000000ff0000720c */ /* 0x000fe20003f45270 */
[----:B------:R-:W-:-:S02]  /*0ba0*/  UIADD3 UR9, UR32, 0x24000, URZ ;  /* 0x0002400020097890 */ /* 0x000fc4000fffe03f */
[----:B------:R-:W-:Y:S01]  /*0bb0*/  UIADD3 UR32, UR32, 0x8000, URZ ;  /* 0x0000800020207890 */ /* 0x000fe2000fffe03f */
[----:B------:R-:W-:Y:S01]  /*0bc0*/  UMOV UR34, 0x40 ;  /* 0x0000004000227882 */ /* 0x000fe20000000000 */
[----:B------:R-:W-:-:S03]  /*0bd0*/  UMOV UR35, UR11 ;  /* 0x0000000b00237c82 */ /* 0x000fc60008000000 */
[----:B------:R-:W-:Y:S02]  /*0be0*/  UMOV UR33, UR9 ;  /* 0x0000000900217c82 */ /* 0x000fe40008000000 */
[----:B------:R1:W-:Y:S01]  /*0bf0*/  UTMALDG.4D [UR8], [UR4], desc[UR6] ;  /* 0x00000608040075b4 */ /* 0x0003e20008019000 */
[----:B---3--:R-:W-:Y:S01]  /*0c00*/  LEA R4, R11, R2, 0x18 ;  /* 0x000000020b047211 */ /* 0x008fe200078ec0ff */
[----:B------:R1:W-:Y:S04]  /*0c10*/  UTMALDG.4D [UR32], [UR4], desc[UR6] ;  /* 0x00000620040075b4 */ /* 0x0003e80008019000 */
[----:B------:R-:W-:-:S04]  /*0c20*/  IMAD R2, R5, 0x8, R4 ;  /* 0x0000000805027824 */ /* 0x000fc800078e0204 */
[----:B------:R-:W2:Y:S02]  /*0c30*/  SYNCS.PHASECHK.TRANS64.TRYWAIT P1, [R2+URZ+0x24020], R3 ;  /* 0x02402003020075a7 */ /* 0x000ea4000802017f */
[----:B-12---:R-:W-:Y:S05]  /*0c40*/  @!P1 BRA `(.L_x_14) ;  /* 0x000000c400409947 */ /* 0x006fea0003800000 */
.L_x_78:
[----:B------:R-:W-:Y:S01]  /*0c50*/  MOV R8, 0x1 ;  /* 0x0000000100087802 */ /* 0x000fe20000000f00 */
[----:B------:R-:W-:Y:S06]  /*0c60*/  @P2 BRA `(.L_x_15) ;  /* 0x0000000000142947 */ /* 0x000fec0003800000 */
[----:B------:R-:W-:Y:S02]  /*0c70*/  ISETP.NE.AND P1, PT, R12, RZ, PT ;  /* 0x000000ff0c00720c */ /* 0x000fe40003f25270 */
[----:B-1----:R-:W-:-:S04]  /*0c80*/  MOV R3, 0x8000 ;  /* 0x0000800000037802 */ /* 0x002fc80000000f00 */
[----:B------:R2:W-:Y:S07]  /*0c90*/  SYNCS.ARRIVE.TRANS64 RZ, [R2+URZ+0x24000], R3 ;  /* 0x0240000302ff79a7 */ /* 0x0005ee000800003f */
[----:B------:R-:W-:Y:S05]  /*0ca0*/  @!P1 BRA `(.L_x_15) ;  /* 0x0000000000049947 */ /* 0x000fea0003800000 */
[----:B------:R-:W-:Y:S01]  /*0cb0*/  BPT.TRAP 0x1 ;  /* 0x000000040000795c */ /* 0x000fe20000300000 */
.L_x_15:
[C---:B------:R-:W-:Y:S01]  /*0cc0*/  IMAD R4, R5.reuse, 0x8000, R4 ;  /* 0x0000800005047824 */ /* 0x040fe200078e0204 */
[----:B------:R-:W-:Y:S01]  /*0cd0*/  R2UR UR9, R2 ;  /* 0x00000000020972ca */ /* 0x000fe200000e0000 */
[----:B------:R-:W-:Y:S01]  /*0ce0*/  ULDC.64 UR4, c[0x0][0x198] ;  /* 0x0000660000047ab9 */ /* 0x000fe20000000a00 */
[----:B------:R-:W-:Y:S01]  /*0cf0*/  UMOV UR11, URZ ;  /* 0x0000003f000b7c82 */ /* 0x000fe20008000000 */
[----:B------:R-:W-:Y:S01]  /*0d00*/  UIADD3 UR4, UP0, UR4, 0x2f0, URZ ;  /* 0x000002f004047890 */ /* 0x000fe2000ff1e03f */
[----:B------:R-:W-:Y:S01]  /*0d10*/  R2UR UR32, R4 ;  /* 0x00000000042072ca */ /* 0x000fe200000e0000 */
[----:B------:R-:W-:Y:S01]  /*0d20*/  UMOV UR6, 0x0 ;  /* 0x0000000000067882 */ /* 0x000fe20000000000 */
[----:B------:R-:W-:Y:S01]  /*0d30*/  UMOV UR7, 0x10000000 ;  /* 0x1000000000077882 */ /* 0x000fe20000000000 */
[----:B------:R-:W-:Y:S01]  /*0d40*/  UIADD3.X UR5, URZ, UR5, URZ, UP0, !UPT ;  /* 0x000000053f057290 */ /* 0x000fe200087fe43f */
[----:B------:R-:W-:Y:S01]  /*0d50*/  IADD3 R5, R5, 0x1, RZ ;  /* 0x0000000105057810 */ /* 0x000fe20007ffe0ff */
[----:B------:R-:W-:Y:S01]  /*0d60*/  UMOV UR10, URZ ;  /* 0x0000003f000a7c82 */ /* 0x000fe20008000000 */
[----:B------:R-:W-:Y:S01]  /*0d70*/  UMOV UR12, UR36 ;  /* 0x00000024000c7c82 */ /* 0x000fe20008000000 */
[----:B------:R-:W-:Y:S01]  /*0d80*/  UMOV UR13, UR37 ;  /* 0x00000025000d7c82 */ /* 0x000fe20008000000 */
[----:B------:R-:W-:Y:S01]  /*0d90*/  UMOV UR34, 0x40 ;  /* 0x0000004000227882 */ /* 0x000fe20000000000 */
[----:B------:R-:W-:Y:S01]  /*0da0*/  UIADD3 UR9, UR9, 0x24000, URZ ;  /* 0x0002400009097890 */ /* 0x000fe2000fffe03f */
[----:B------:R-:W-:-:S03]  /*0db0*/  UMOV UR35, UR11 ;  /* 0x0000000b00237c82 */ /* 0x000fc60008000000 */
[----:B------:R-:W-:Y:S02]  /*0dc0*/  UIADD3 UR8, UR32, 0x4000, URZ ;  /* 0x0000400020087890 */ /* 0x000fe4000fffe03f */
[----:B------:R-:W-:Y:S01]  /*0dd0*/  UIADD3 UR32, UR32, 0x8000, URZ ;  /* 0x0000800020207890 */ /* 0x000fe2000fffe03f */
[----:B------:R-:W-:-:S06]  /*0de0*/  UMOV UR33, UR9 ;  /* 0x0000000900217c82 */ /* 0x000fcc0008000000 */
[----:B------:R3:W-:Y:S02]  /*0df0*/  UTMALDG.4D [UR8], [UR4], desc[UR6] ;  /* 0x00000608040075b4 */ /* 0x0007e40008019000 */
[----:B------:R3:W-:Y:S02]  /*0e00*/  UTMALDG.4D [UR32], [UR4], desc[UR6] ;  /* 0x00000620040075b4 */ /* 0x0007e40008019000 */
[----:B---3--:R-:W-:Y:S01]  /*0e10*/  NOP ;  /* 0x0000000000007918 */ /* 0x008fe20000000000 */
.L_x_11:
[----:B------:R-:W-:Y:S02]  /*0e20*/  ISETP.GE.AND P1, PT, R10, 0x81, PT ;  /* 0x000000810a00780c */ /* 0x000fe40003f26270 */
[----:B------:R-:W-:-:S11]  /*0e30*/  MOV R4, 0x1 ;  /* 0x0000000100047802 */ /* 0x000fd60000000f00 */
[----:B------:R-:W-:Y:S05]  /*0e40*/  @!P1 BRA `(.L_x_16) ;  /* 0x00000004004c9947 */ /* 0x000fea0003800000 */
[----:B-12---:R-:W1:Y:S01]  /*0e50*/  S2R R3, SR_CgaCtaId ;  /* 0x0000000000037919 */ /* 0x006e620000008800 */
[----:B------:R-:W-:Y:S01]  /*0e60*/  MOV R2, 0x400 ;  /* 0x0000040000027802 */ /* 0x000fe20000000f00 */
[----:B------:R-:W-:Y:S01]  /*0e70*/  IMAD.MOV.U32 R4, RZ, RZ, 0x1 ;  /* 0x00000001ff047424 */ /* 0x000fe200078e00ff */
[----:B------:R-:W-:-:S04]  /*0e80*/  ISETP.NE.AND P2, PT, R0, RZ, PT ;  /* 0x000000ff0000720c */ /* 0x000fc80003f45270 */
[----:B------:R-:W-:Y:S02]  /*0e90*/  SHF.L.U32 R4, R4, 0x1f, RZ ;  /* 0x0000001f04047819 */ /* 0x000fe400000006ff */
[----:B-1----:R-:W-:-:S04]  /*0ea0*/  LEA R2, R3, R2, 0x18 ;  /* 0x0000000203027211 */ /* 0x002fc800078ec0ff */
[----:B------:R-:W-:-:S04]  /*0eb0*/  LEA R3, R5, R2, 0x3 ;  /* 0x0000000205037211 */ /* 0x000fc800078e18ff */
[----:B------:R-:W1:Y:S02]  /*0ec0*/  SYNCS.PHASECHK.TRANS64.TRYWAIT P1, [R3+URZ+0x24020], R4 ;  /* 0x02402004030075a7 */ /* 0x000e64000802017f */
[----:B-1----:R-:W-:Y:S05]  /*0ed0*/  @!P1 BRA `(.L_x_17) ;  /* 0x000000c000b09947 */ /* 0x002fea0003800000 */
.L_x_79:
[----:B------:R-:W-:Y:S05]  /*0ee0*/  @P2 BRA `(.L_x_18) ;  /* 0x0000000000142947 */ /* 0x000fea0003800000 */
[----:B------:R-:W-:Y:S02]  /*0ef0*/  ISETP.NE.AND P1, PT, R12, RZ, PT ;  /* 0x000000ff0c00720c */ /* 0x000fe40003f25270 */
[----:B-1----:R-:W-:-:S04]  /*0f00*/  MOV R4, 0x8000 ;  /* 0x0000800000047802 */ /* 0x002fc80000000f00 */
[----:B------:R2:W-:Y:S07]  /*0f10*/  SYNCS.ARRIVE.TRANS64 RZ, [R3+URZ+0x24000], R4 ;  /* 0x0240000403ff79a7 */ /* 0x0005ee000800003f */
[----:B------:R-:W-:Y:S05]  /*0f20*/  @!P1 BRA `(.L_x_18) ;  /* 0x0000000000049947 */ /* 0x000fea0003800000 */
[----:B------:R-:W-:Y:S01]  /*0f30*/  BPT.TRAP 0x1 ;  /* 0x000000040000795c */ /* 0x000fe20000300000 */
.L_x_18:
[----:B------:R-:W3:Y:S01]  /*0f40*/  S2R R11, SR_CgaCtaId ;  /* 0x00000000000b7919 */ /* 0x000ee20000008800 */
[----:B------:R-:W-:Y:S01]  /*0f50*/  IMAD R2, R5, 0x8000, R2 ;  /* 0x0000800005027824 */ /* 0x000fe200078e0202 */
[----:B------:R-:W-:Y:S01]  /*0f60*/  R2UR UR11, R8 ;  /* 0x00000000080b72ca */ /* 0x000fe200000e0000 */
[----:B------:R-:W-:Y:S01]  /*0f70*/  ULDC.64 UR4, c[0x0][0x198] ;  /* 0x0000660000047ab9 */ /* 0x000fe20000000a00 */
[----:B------:R-:W-:Y:S01]  /*0f80*/  R2UR UR9, R3 ;  /* 0x00000000030972ca */ /* 0x000fe200000e0000 */
[----:B------:R-:W-:Y:S01]  /*0f90*/  UIADD3 UR4, UP0, UR4, 0x1f0, URZ ;  /* 0x000001f004047890 */ /* 0x000fe2000ff1e03f */
[----:B------:R-:W-:Y:S01]  /*0fa0*/  R2UR UR32, R2 ;  /* 0x00000000022072ca */ /* 0x000fe200000e0000 */
[----:B------:R-:W-:Y:S01]  /*0fb0*/  UMOV UR6, 0x0 ;  /* 0x0000000000067882 */ /* 0x000fe20000000000 */
[----:B------:R-:W-:Y:S01]  /*0fc0*/  IADD3 R5, R5, 0x1, RZ ;  /* 0x0000000105057810 */ /* 0x000fe20007ffe0ff */
[----:B------:R-:W-:Y:S01]  /*0fd0*/  UIADD3.X UR5, URZ, UR5, URZ, UP0, !UPT ;  /* 0x000000053f057290 */ /* 0x000fe200087fe43f */
[----:B------:R-:W-:Y:S01]  /*0fe0*/  MOV R2, 0x400 ;  /* 0x0000040000027802 */ /* 0x000fe20000000f00 */
[----:B------:R-:W-:Y:S01]  /*0ff0*/  UMOV UR7, 0x10000000 ;  /* 0x1000000000077882 */ /* 0x000fe20000000000 */
[C---:B------:R-:W-:Y:S01]  /*1000*/  ISETP.NE.AND P2, PT, R5.reuse, 0x4, PT ;  /* 0x000000040500780c */ /* 0x040fe20003f45270 */
[----:B------:R-:W-:Y:S01]  /*1010*/  UMOV UR10, URZ ;  /* 0x0000003f000a7c82 */ /* 0x000fe20008000000 */
[C---:B------:R-:W-:Y:S01]  /*1020*/  ISETP.NE.AND P1, PT, R5.reuse, 0x4, PT ;  /* 0x000000040500780c */ /* 0x040fe20003f25270 */
[----:B------:R-:W-:Y:S01]  /*1030*/  USHF.L.U32 UR11, UR11, 0x7, URZ ;  /* 0x000000070b0b7899 */ /* 0x000fe2000800063f */
[----:B------:R-:W-:Y:S01]  /*1040*/  SEL R5, R5, RZ, P2 ;  /* 0x000000ff05057207 */ /* 0x000fe20001000000 */
[----:B------:R-:W-:Y:S01]  /*1050*/  UIADD3 UR9, UR9, 0x24000, URZ ;  /* 0x0002400009097890 */ /* 0x000fe2000fffe03f */
[----:B-12---:R-:W-:Y:S01]  /*1060*/  SEL R4, RZ, 0x1, !P1 ;  /* 0x00000001ff047807 */ /* 0x006fe20004800000 */
[----:B------:R-:W-:Y:S01]  /*1070*/  UIADD3 UR8, UR32, 0x4000, URZ ;  /* 0x0000400020087890 */ /* 0x000fe2000fffe03f */
[----:B------:R-:W-:Y:S01]  /*1080*/  ISETP.NE.AND P2, PT, R0, RZ, PT ;  /* 0x000000ff0000720c */ /* 0x000fe20003f45270 */
[----:B------:R-:W-:Y:S01]  /*1090*/  UIADD3 UR32, UR32, 0x8000, URZ ;  /* 0x0000800020207890 */ /* 0x000fe2000fffe03f */
[----:B------:R-:W-:Y:S01]  /*10a0*/  UMOV UR12, UR36 ;  /* 0x00000024000c7c82 */ /* 0x000fe20008000000 */
[----:B------:R-:W-:Y:S01]  /*10b0*/  UMOV UR13, UR37 ;  /* 0x00000025000d7c82 */ /* 0x000fe20008000000 */
[----:B------:R-:W-:Y:S01]  /*10c0*/  UMOV UR34, 0x40 ;  /* 0x0000004000227882 */ /* 0x000fe20000000000 */
[----:B------:R-:W-:Y:S01]  /*10d0*/  UMOV UR33, UR9 ;  /* 0x0000000900217c82 */ /* 0x000fe20008000000 */
[----:B------:R-:W-:-:S02]  /*10e0*/  UMOV UR35, UR11 ;  /* 0x0000000b00237c82 */ /* 0x000fc40008000000 */
[----:B------:R1:W-:Y:S01]  /*10f0*/  UTMALDG.4D [UR8], [UR4], desc[UR6] ;  /* 0x00000608040075b4 */ /* 0x0003e20008019000 */
[----:B---3--:R-:W-:Y:S02]  /*1100*/  LEA R10, R11, R2, 0x18 ;  /* 0x000000020b0a7211 */ /* 0x008fe400078ec0ff */
[----:B------:R-:W-:Y:S02]  /*1110*/  SHF.L.U32 R2, R4, 0x1f, RZ ;  /* 0x0000001f04027819 */ /* 0x000fe400000006ff */
[----:B------:R-:W-:Y:S01]  /*1120*/  LEA R3, R5, R10, 0x3 ;  /* 0x0000000a05037211 */ /* 0x000fe200078e18ff */
[----:B------:R1:W-:Y:S03]  /*1130*/  UTMALDG.4D [UR32], [UR4], desc[UR6] ;  /* 0x00000620040075b4 */ /* 0x0003e60008019000 */
[----:B------:R-:W2:Y:S02]  /*1140*/  SYNCS.PHASECHK.TRANS64.TRYWAIT P1, [R3+URZ+0x24020], R2 ;  /* 0x02402002030075a7 */ /* 0x000ea4000802017f */
[----:B-12---:R-:W-:Y:S05]  /*1150*/  @!P1 BRA `(.L_x_19) ;  /* 0x000000c000249947 */ /* 0x006fea0003800000 */
.L_x_80:
[----:B------:R-:W-:Y:S05]  /*1160*/  @P2 BRA `(.L_x_20) ;  /* 0x0000000000142947 */ /* 0x000fea0003800000 */
[----:B------:R-:W-:Y:S01]  /*1170*/  ISETP.NE.AND P1, PT, R12, RZ, PT ;  /* 0x000000ff0c00720c */ /* 0x000fe20003f25270 */
[----:B-1----:R-:W-:-:S04]  /*1180*/  IMAD.MOV.U32 R2, RZ, RZ, 0x8000 ;  /* 0x00008000ff027424 */ /* 0x002fc800078e00ff */
[----:B------:R2:W-:Y:S08]  /*1190*/  SYNCS.ARRIVE.TRANS64 RZ, [R3+URZ+0x24000], R2 ;  /* 0x0240000203ff79a7 */ /* 0x0005f0000800003f */
[----:B------:R-:W-:Y:S05]  /*11a0*/  @!P1 BRA `(.L_x_20) ;  /* 0x0000000000049947 */ /* 0x000fea0003800000 */
[----:B------:R-:W-:Y:S01]  /*11b0*/  BPT.TRAP 0x1 ;  /* 0x000000040000795c */ /* 0x000fe20000300000 */
.L_x_20:
[----:B------:R-:W-:Y:S01]  /*11c0*/  LEA R10, R5, R10, 0xf ;  /* 0x0000000a050a7211 */ /* 0x000fe200078e78ff */
[----:B------:R-:W-:Y:S01]  /*11d0*/  ULDC.64 UR4, c[0x0][0x198] ;  /* 0x0000660000047ab9 */ /* 0x000fe20000000a00 */
[----:B------:R-:W-:Y:S01]  /*11e0*/  R2UR UR11, R8 ;  /* 0x00000000080b72ca */ /* 0x000fe200000e0000 */
[----:B------:R-:W-:Y:S01]  /*11f0*/  UIADD3 UR4, UP0, UR4, 0x2f0, URZ ;  /* 0x000002f004047890 */ /* 0x000fe2000ff1e03f */
[----:B------:R-:W-:Y:S01]  /*1200*/  R2UR UR9, R3 ;  /* 0x00000000030972ca */ /* 0x000fe200000e0000 */
[----:B------:R-:W-:Y:S01]  /*1210*/  UMOV UR6, 0x0 ;  /* 0x0000000000067882 */ /* 0x000fe20000000000 */
[----:B------:R-:W-:Y:S01]  /*1220*/  R2UR UR32, R10 ;  /* 0x000000000a2072ca */ /* 0x000fe200000e0000 */
[----:B------:R-:W-:Y:S01]  /*1230*/  UIADD3.X UR5, URZ, UR5, URZ, UP0, !UPT ;  /* 0x000000053f057290 */ /* 0x000fe200087fe43f */
[----:B------:R-:W-:Y:S01]  /*1240*/  IADD3 R5, R5, 0x1, RZ ;  /* 0x0000000105057810 */ /* 0x000fe20007ffe0ff */
[----:B------:R-:W-:Y:S01]  /*1250*/  UMOV UR7, 0x10000000 ;  /* 0x1000000000077882 */ /* 0x000fe20000000000 */
[----:B------:R-:W-:Y:S01]  /*1260*/  UMOV UR10, URZ ;  /* 0x0000003f000a7c82 */ /* 0x000fe20008000000 */
[----:B------:R-:W-:Y:S01]  /*1270*/  UMOV UR12, UR36 ;  /* 0x00000024000c7c82 */ /* 0x000fe20008000000 */
[----:B------:R-:W-:Y:S01]  /*1280*/  UMOV UR13, UR37 ;  /* 0x00000025000d7c82 */ /* 0x000fe20008000000 */
[----:B------:R-:W-:Y:S01]  /*1290*/  UMOV UR34, 0x40 ;  /* 0x0000004000227882 */ /* 0x000fe20000000000 */
[C---:B------:R-:W-:Y:S01]  /*12a0*/  ISETP.NE.AND P1, PT, R5.reuse, 0x4, PT ;  /* 0x000000040500780c */ /* 0x040fe20003f25270 */
[----:B------:R-:W-:Y:S01]  /*12b0*/  USHF.L.U32 UR11, UR11, 0x7, URZ ;  /* 0x000000070b0b7899 */ /* 0x000fe2000800063f */
[----:B------:R-:W-:Y:S01]  /*12c0*/  VIADD R8, R8, 0x1 ;  /* 0x0000000108087836 */ /* 0x000fe20000000000 */
[----:B------:R-:W-:Y:S01]  /*12d0*/  UIADD3 UR9, UR9, 0x24000, URZ ;  /* 0x0002400009097890 */ /* 0x000fe2000fffe03f */
[----:B-12---:R-:W-:Y:S01]  /*12e0*/  SEL R3, RZ, 0x1, P1 ;  /* 0x00000001ff037807 */ /* 0x006fe20000800000 */
[----:B------:R-:W-:Y:S01]  /*12f0*/  UIADD3 UR8, UR32, 0x4000, URZ ;  /* 0x0000400020087890 */ /* 0x000fe2000fffe03f */
[----:B------:R-:W-:Y:S01]  /*1300*/  SEL R5, R5, RZ, P1 ;  /* 0x000000ff05057207 */ /* 0x000fe20000800000 */
[----:B------:R-:W-:Y:S01]  /*1310*/  UIADD3 UR32, UR32, 0x8000, URZ ;  /* 0x0000800020207890 */ /* 0x000fe2000fffe03f */
[----:B------:R-:W-:Y:S01]  /*1320*/  LOP3.LUT R4, R4, R3, RZ, 0x3c, !PT ;  /* 0x0000000304047212 */ /* 0x000fe200078e3cff */
[----:B------:R-:W-:Y:S01]  /*1330*/  UMOV UR35, UR11 ;  /* 0x0000000b00237c82 */ /* 0x000fe20008000000 */
[----:B------:R-:W-:-:S04]  /*1340*/  UMOV UR33, UR9 ;  /* 0x0000000900217c82 */ /* 0x000fc80008000000 */
[----:B------:R3:W-:Y:S02]  /*1350*/  UTMALDG.4D [UR8], [UR4], desc[UR6] ;  /* 0x00000608040075b4 */ /* 0x0007e40008019000 */
[----:B------:R3:W-:Y:S02]  /*1360*/  UTMALDG.4D [UR32], [UR4], desc[UR6] ;  /* 0x00000620040075b4 */ /* 0x0007e40008019000 */
[----:B---3--:R-:W-:Y:S01]  /*1370*/  NOP ;  /* 0x0000000000007918 */ /* 0x008fe20000000000 */
.L_x_16:
[----:B------:R-:W-:-:S07]  /*1380*/  IADD3 R7, R7, -0x4, RZ ;  /* 0xfffffffc07077810 */ /* 0x000fce0007ffe0ff */
.L_x_10:
[----:B------:R-:W-:Y:S05]  /*1390*/  BSYNC B0 ;  /* 0x0000000000007941 */ /* 0x000fea0003800000 */
.L_x_9:
[----:B-12---:R-:W1:Y:S01]  /*13a0*/  S2R R3, SR_CgaCtaId ;  /* 0x0000000000037919 */ /* 0x006e620000008800 */
[----:B------:R-:W-:Y:S02]  /*13b0*/  MOV R2, 0x400 ;  /* 0x0000040000027802 */ /* 0x000fe40000000f00 */
[----:B------:R-:W-:Y:S02]  /*13c0*/  SHF.L.U32 R89, RZ, 0x1f, RZ ;  /* 0x0000001fff597819 */ /* 0x000fe400000006ff */
[----:B-1----:R-:W-:-:S04]  /*13d0*/  LEA R2, R3, R2, 0x18 ;  /* 0x0000000203027211 */ /* 0x002fc800078ec0ff */
[----:B------:R-:W1:Y:S02]  /*13e0*/  SYNCS.PHASECHK.TRANS64.TRYWAIT P1, [R2+URZ+0x24040], R89 ;  /* 0x02404059020075a7 */ /* 0x000e64000802017f */
[----:B-1----:R-:W-:Y:S05]  /*13f0*/  @!P1 BRA `(.L_x_21) ;  /* 0x000000bc00909947 */ /* 0x002fea0003800000 */
.L_x_81:
[----:B------:R-:W2:Y:S01]  /*1400*/  SYNCS.PHASECHK.TRANS64.TRYWAIT P1, [R2+URZ+0x24000], R89 ;  /* 0x02400059020075a7 */ /* 0x000ea2000802017f */
[----:B------:R-:W-:-:S04]  /*1410*/  SHF.R.S32.HI R3, RZ, 0x1f, R0 ;  /* 0x0000001fff037819 */ /* 0x000fc80000011400 */
[----:B------:R-:W-:-:S04]  /*1420*/  LEA.HI R3, R3, R0, RZ, 0x2 ;  /* 0x0000000003037211 */ /* 0x000fc800078f10ff */
[----:B------:R-:W-:-:S04]  /*1430*/  LOP3.LUT R3, R3, 0x7ffffffc, RZ, 0xc0, !PT ;  /* 0x7ffffffc03037812 */ /* 0x000fc800078ec0ff */
[----:B------:R-:W-:Y:S01]  /*1440*/  IADD3 R10, -R3, R0, RZ ;  /* 0x00000000030a7210 */ /* 0x000fe20007ffe1ff */
[----:B------:R-:W-:-:S03]  /*1450*/  IMAD.MOV.U32 R3, RZ, RZ, RZ ;  /* 0x000000ffff037224 */ /* 0x000fc600078e00ff */
[----:B------:R-:W-:Y:S01]  /*1460*/  SHF.L.U32 R10, R10, 0x1, RZ ;  /* 0x000000010a0a7819 */ /* 0x000fe200000006ff */
[----:B--2---:R-:W-:Y:S06]  /*1470*/  @!P1 BRA `(.L_x_22) ;  /* 0x000000bc00849947 */ /* 0x004fec0003800000 */
.L_x_82:
[----:B------:R-:W-:Y:S05]  /*1480*/  WARPSYNC.ALL ;  /* 0x0000000000007948 */ /* 0x000fea0003800000 */
[C---:B------:R-:W-:Y:S01]  /*1490*/  R2UR UR23, R2.reuse ;  /* 0x00000000021772ca */ /* 0x040fe200000e0000 */
[----:B------:R-:W-:Y:S01]  /*14a0*/  WARPGROUP.ARRIVE ;  /* 0x00000000000079c5 */ /* 0x000fe20000000000 */
[----:B------:R-:W-:Y:S01]  /*14b0*/  R2UR UR4, R2 ;  /* 0x00000000020472ca */ /* 0x000fe200000e0000 */
[----:B------:R-:W-:Y:S01]  /*14c0*/  UMOV UR57, 0x40000040 ;  /* 0x4000004000397882 */ /* 0x000fe20000000000 */
[----:B------:R-:W-:Y:S01]  /*14d0*/  UMOV UR7, 0x40000040 ;  /* 0x4000004000077882 */ /* 0x000fe20000000000 */
[----:B------:R-:W-:Y:S01]  /*14e0*/  UMOV UR5, UR57 ;  /* 0x0000003900057c82 */ /* 0x000fe20008000000 */
[----:B------:R-:W-:Y:S01]  /*14f0*/  UMOV UR53, 0x40000040 ;  /* 0x4000004000357882 */ /* 0x000fe20000000000 */
[----:B------:R-:W-:Y:S01]  /*1500*/  UMOV UR55, 0x40000040 ;  /* 0x4000004000377882 */ /* 0x000fe20000000000 */
[----:B------:R-:W-:Y:S01]  /*1510*/  UMOV UR49, 0x40000040 ;  /* 0x4000004000317882 */ /* 0x000fe20000000000 */
[----:B------:R-:W-:Y:S01]  /*1520*/  UMOV UR51, 0x40000040 ;  /* 0x4000004000337882 */ /* 0x000fe20000000000 */
[----:B------:R-:W-:Y:S01]  /*1530*/  UMOV UR45, 0x40000040 ;  /* 0x40000040002d7882 */ /* 0x000fe20000000000 */
[----:B------:R-:W-:Y:S01]  /*1540*/  UMOV UR47, 0x40000040 ;  /* 0x40000040002f7882 */ /* 0x000fe20000000000 */
[----:B------:R-:W-:Y:S01]  /*1550*/  UMOV UR41, 0x40000040 ;  /* 0x4000004000297882 */ /* 0x000fe20000000000 */
[----:B------:R-:W-:Y:S01]  /*1560*/  UIADD3 UR23, UR23, 0x4000, URZ ;  /* 0x0000400017177890 */ /* 0x000fe2000fffe03f */
[C---:B------:R-:W-:Y:S01]  /*1570*/  IADD3 R11, R10.reuse, 0x1, RZ ;  /* 0x000000010a0b7810 */ /* 0x040fe20007ffe0ff */
[----:B------:R-:W-:Y:S01]  /*1580*/  USHF.R.U32.HI UR4, URZ, 0x4, UR4 ;  /* 0x000000043f047899 */ /* 0x000fe20008011604 */
[C---:B------:R-:W-:Y:S01]  /*1590*/  VIADD R12, R10.reuse, 0x8 ;  /* 0x000000080a0c7836 */ /* 0x040fe20000000000 */
[----:B------:R-:W-:Y:S01]  /*15a0*/  USHF.R.U32.HI UR23, URZ, 0x4, UR23 ;  /* 0x000000043f177899 */ /* 0x000fe20008011617 */
[----:B------:R-:W-:Y:S01]  /*15b0*/  IADD3 R18, R10, 0x58, RZ ;  /* 0x000000580a127810 */ /* 0x000fe20007ffe0ff */
[----:B------:R-:W-:-:S02]  /*15c0*/  ULOP3.LUT UR4, UR4, 0x3fff, URZ, 0xc0, !UPT ;  /* 0x00003fff04047892 */ /* 0x000fc4000f8ec03f */
[----:B------:R-:W-:Y:S02]  /*15d0*/  ULOP3.LUT UR23, UR23, 0x3fff, URZ, 0xc0, !UPT ;  /* 0x00003fff17177892 */ /* 0x000fe4000f8ec03f */
[----:B------:R-:W-:Y:S02]  /*15e0*/  ULOP3.LUT UR56, UR4, 0x10000, URZ, 0xfc, !UPT ;  /* 0x0001000004387892 */ /* 0x000fe4000f8efc3f */
[----:B------:R-:W-:Y:S02]  /*15f0*/  ULOP3.LUT UR38, UR23, 0x10000, URZ, 0xfc, !UPT ;  /* 0x0001000017267892 */ /* 0x000fe4000f8efc3f */
[----:B------:R-:W-:Y:S02]  /*1600*/  UIADD3 UR52, UR56, 0x2, URZ ;  /* 0x0000000238347890 */ /* 0x000fe4000fffe03f */
[----:B------:R-:W-:Y:S01]  /*1610*/  UIADD3 UR54, UR38, 0x2, URZ ;  /* 0x0000000226367890 */ /* 0x000fe2000fffe03f */
[----:B------:R-:W-:Y:S02]  /*1620*/  UMOV UR4, UR56 ;  /* 0x0000003800047c82 */ /* 0x000fe40008000000 */
[----:B------:R-:W-:Y:S01]  /*1630*/  UMOV UR6, UR38 ;  /* 0x0000002600067c82 */ /* 0x000fe20008000000 */
[----:B------:R-:W-:Y:S01]  /*1640*/  UIADD3 UR48, UR56, 0x4, URZ ;  /* 0x0000000438307890 */ /* 0x000fe2000fffe03f */
[----:B------:R-:W-:Y:S01]  /*1650*/  HGMMA.64x128x16.F32.BF16 R24, gdesc[UR4], RZ, !UPT, gsb0 ;  /* 0x01e00000041879f0 */ /* 0x000fe2000c0018ff */
[----:B------:R-:W-:-:S02]  /*1660*/  UIADD3 UR50, UR38, 0x4, URZ ;  /* 0x0000000426327890 */ /* 0x000fc4000fffe03f */
[----:B------:R-:W-:Y:S02]  /*1670*/  UIADD3 UR44, UR56, 0x6, URZ ;  /* 0x00000006382c7890 */ /* 0x000fe4000fffe03f */
[----:B------:R-:W-:Y:S02]  /*1680*/  UIADD3 UR46, UR38, 0x6, URZ ;  /* 0x00000006262e7890 */ /* 0x000fe4000fffe03f */
[----:B------:R-:W-:Y:S02]  /*1690*/  UIADD3 UR40, UR56, 0x200, URZ ;  /* 0x0000020038287890 */ /* 0x000fe4000fffe03f */
[----:B------:R-:W-:Y:S01]  /*16a0*/  UIADD3 UR42, UR38, 0x400, URZ ;  /* 0x00000400262a7890 */ /* 0x000fe2000fffe03f */
[----:B------:R-:W-:Y:S01]  /*16b0*/  UMOV UR43, 0x40000040 ;  /* 0x40000040002b7882 */ /* 0x000fe20000000000 */
[----:B------:R-:W-:Y:S02]  /*16c0*/  UIADD3 UR28, UR56, 0x202, URZ ;  /* 0x00000202381c7890 */ /* 0x000fe4000fffe03f */
[----:B------:R-:W-:Y:S01]  /*16d0*/  UIADD3 UR30, UR38, 0x402, URZ ;  /* 0x00000402261e7890 */ /* 0x000fe2000fffe03f */
[----:B------:R-:W-:Y:S01]  /*16e0*/  UMOV UR29, 0x40000040 ;  /* 0x40000040001d7882 */ /* 0x000fe20000000000 */
[----:B------:R-:W-:Y:S01]  /*16f0*/  UMOV UR31, 0x40000040 ;  /* 0x40000040001f7882 */ /* 0x000fe20000000000 */
[----:B------:R-:W-:-:S02]  /*1700*/  UIADD3 UR24, UR56, 0x204, URZ ;  /* 0x0000020438187890 */ /* 0x000fc4000fffe03f */
[----:B------:R-:W-:Y:S01]  /*1710*/  UIADD3 UR26, UR38, 0x404, URZ ;  /* 0x00000404261a7890 */ /* 0x000fe2000fffe03f */
[----:B------:R-:W-:Y:S01]  /*1720*/  UMOV UR25, 0x40000040 ;  /* 0x4000004000197882 */ /* 0x000fe20000000000 */
[----:B------:R-:W-:Y:S01]  /*1730*/  UMOV UR27, 0x40000040 ;  /* 0x40000040001b7882 */ /* 0x000fe20000000000 */
[----:B------:R-:W-:Y:S02]  /*1740*/  UIADD3 UR4, UR56, 0x206, URZ ;  /* 0x0000020638047890 */ /* 0x000fe4000fffe03f */
[----:B------:R-:W-:Y:S01]  /*1750*/  UIADD3 UR6, UR38, 0x406, URZ ;  /* 0x0000040626067890 */ /* 0x000fe2000fffe03f */
[----:B------:R-:W-:Y:S01]  /*1760*/  UMOV UR5, 0x40000040 ;  /* 0x4000004000057882 */ /* 0x000fe20000000000 */
[----:B------:R-:W-:Y:S01]  /*1770*/  UMOV UR7, 0x40000040 ;  /* 0x4000004000077882 */ /* 0x000fe20000000000 */
[----:B------:R-:W-:Y:S01]  /*1780*/  ULDC UR8, c[0x0][0x604] ;  /* 0x0001810000087ab9 */ /* 0x000fe20000000800 */
        /* <DEDUP_REMOVED lines=19> */
[----:B------:R-:W-:-:S02]  /*18c0*/  WARPGROUP.DEPBAR.LE gsb0, 0x0 ;  /* 0x00008000000079c5 */ /* 0x000fc40000010000 */
[----:B------:R-:W-:-:S06]  /*18d0*/  WARPGROUP.ARRIVE ;  /* 0x00000000000079c5 */ /* 0x000fcc0000000000 */
[----:B------:R-:W-:Y:S03]  /*18e0*/  HGMMA.64x128x16.F32.BF16 R24, gdesc[UR52], R24, gsb0 ;  /* 0x01e00000341879f0 */ /* 0x000fe60008001818 */
[----:B------:R-:W-:Y:S02]  /*18f0*/  WARPGROUP.DEPBAR.LE gsb0, 0x0 ;  /* 0x00008000000079c5 */ /* 0x000fe40000010000 */
[----:B------:R-:W-:-:S07]  /*1900*/  WARPGROUP.ARRIVE ;  /* 0x00000000000079c5 */ /* 0x000fce0000000000 */
[----:B------:R-:W-:Y:S01]  /*1910*/  HGMMA.64x128x16.F32.BF16 R24, gdesc[UR48], R24, gsb0 ;  /* 0x01e00000301879f0 */ /* 0x000fe20008001818 */
[----:B------:R-:W-:Y:S01]  /*1920*/  ULDC UR50, c[0x0][0x604] ;  /* 0x0001810000327ab9 */ /* 0x000fe20000000800 */
[----:B------:R-:W-:Y:S01]  /*1930*/  ULDC UR51, c[0x0][0x604] ;  /* 0x0001810000337ab9 */ /* 0x000fe20000000800 */
        /* <DEDUP_REMOVED lines=25> */
[----:B------:R-:W-:Y:S01]  /*1ad0*/  ISETP.GE.AND P6, PT, R11, UR6, PT ;  /* 0x000000060b007c0c */ /* 0x000fe2000bfc6270 */
[----:B------:R-:W-:Y:S01]  /*1ae0*/  ULDC UR6, c[0x0][0x28c] ;  /* 0x0000a30000067ab9 */ /* 0x000fe20000000800 */
[----:B------:R-:W-:Y:S02]  /*1af0*/  IADD3 R11, R10, 0x9, RZ ;  /* 0x000000090a0b7810 */ /* 0x000fe40007ffe0ff */
[----:B------:R-:W-:Y:S01]  /*1b00*/  ISETP.GE.AND P1, PT, R12, UR7, PT ;  /* 0x000000070c007c0c */ /* 0x000fe2000bf26270 */
[----:B------:R-:W-:Y:S01]  /*1b10*/  ULDC UR7, c[0x0][0x28c] ;  /* 0x0000a30000077ab9 */ /* 0x000fe20000000800 */
[C---:B------:R-:W-:Y:S02]  /*1b20*/  IADD3 R12, R10.reuse, 0x10, RZ ;  /* 0x000000100a0c7810 */ /* 0x040fe40007ffe0ff */
[----:B------:R-:W-:Y:S01]  /*1b30*/  ISETP.GE.AND P2, PT, R11, UR6, PT ;  /* 0x000000060b007c0c */ /* 0x000fe2000bf46270 */
[----:B------:R-:W-:Y:S01]  /*1b40*/  VIADD R11, R10, 0x11 ;  /* 0x000000110a0b7836 */ /* 0x000fe20000000000 */
[----:B------:R-:W-:Y:S01]  /*1b50*/  ISETP.GE.AND P3, PT, R12, UR7, PT ;  /* 0x000000070c007c0c */ /* 0x000fe2000bf66270 */
[----:B------:R-:W-:Y:S01]  /*1b60*/  ULDC UR6, c[0x0][0x28c] ;  /* 0x0000a30000067ab9 */ /* 0x000fe20000000800 */
[C---:B------:R-:W-:Y:S01]  /*1b70*/  IADD3 R12, R10.reuse, 0x18, RZ ;  /* 0x000000180a0c7810 */ /* 0x040fe20007ffe0ff */
[----:B------:R-:W-:Y:S01]  /*1b80*/  ULDC UR7, c[0x0][0x28c] ;  /* 0x0000a30000077ab9 */ /* 0x000fe20000000800 */
[----:B------:R-:W-:Y:S01]  /*1b90*/  ISETP.GE.AND P4, PT, R11, UR6, PT ;  /* 0x000000060b007c0c */ /* 0x000fe2000bf86270 */
[----:B------:R-:W-:Y:S01]  /*1ba0*/  ULDC UR6, c[0x0][0x28c] ;  /* 0x0000a30000067ab9 */ /* 0x000fe20000000800 */
[----:B------:R-:W-:-:S02]  /*1bb0*/  IADD3 R11, R10, 0x19, RZ ;  /* 0x000000190a0b7810 */ /* 0x000fc40007ffe0ff */
[----:B------:R-:W-:Y:S01]  /*1bc0*/  ISETP.GE.AND P5, PT, R12, UR7, PT ;  /* 0x000000070c007c0c */ /* 0x000fe2000bfa6270 */
[----:B------:R-:W-:Y:S01]  /*1bd0*/  VIADD R12, R10, 0x20 ;  /* 0x000000200a0c7836 */ /* 0x000fe20000000000 */
[----:B------:R-:W-:Y:S01]  /*1be0*/  ULDC UR7, c[0x0][0x28c] ;  /* 0x0000a30000077ab9 */ /* 0x000fe20000000800 */
[----:B------:R-:W-:Y:S02]  /*1bf0*/  WARPGROUP.DEPBAR.LE gsb0, 0x0 ;  /* 0x00008000000079c5 */ /* 0x000fe40000010000 */
[----:B------:R-:W-:Y:S02]  /*1c00*/  FSEL R14, R25, -INF , !P6 ;  /* 0xff800000190e7808 */ /* 0x000fe40007000000 */
[----:B------:R-:W-:Y:S02]  /*1c10*/  FSEL R27, R27, -INF , !P6 ;  /* 0xff8000001b1b7808 */ /* 0x000fe40007000000 */
[----:B------:R-:W-:Y:S01]  /*1c20*/  ISETP.GE.AND P6, PT, R11, UR6, PT ;  /* 0x000000060b007c0c */ /* 0x000fe2000bfc6270 */
[----:B------:R-:W-:Y:S01]  /*1c30*/  ULDC UR6, c[0x0][0x28c] ;  /* 0x0000a30000067ab9 */ /* 0x000fe20000000800 */
[----:B------:R-:W-:-:S02]  /*1c40*/  FSEL R28, R28, -INF , !P1 ;  /* 0xff8000001c1c7808 */ /* 0x000fc40004800000 */
[----:B------:R-:W-:Y:S02]  /*1c50*/  FSEL R11, R30, -INF , !P1 ;  /* 0xff8000001e0b7808 */ /* 0x000fe40004800000 */
[----:B------:R-:W-:Y:S01]  /*1c60*/  ISETP.GE.AND P1, PT, R12, UR6, PT ;  /* 0x000000060c007c0c */ /* 0x000fe2000bf26270 */
[----:B------:R-:W-:Y:S01]  /*1c70*/  ULDC UR6, c[0x0][0x28c] ;  /* 0x0000a30000067ab9 */ /* 0x000fe20000000800 */
[----:B------:R-:W-:Y:S02]  /*1c80*/  IADD3 R12, R10, 0x21, RZ ;  /* 0x000000210a0c7810 */ /* 0x000fe40007ffe0ff */
[----:B------:R-:W-:Y:S02]  /*1c90*/  FSEL R29, R29, -INF , !P2 ;  /* 0xff8000001d1d7808 */ /* 0x000fe40005000000 */
[----:B------:R-:W-:Y:S02]  /*1ca0*/  FSEL R13, R31, -INF , !P2 ;  /* 0xff8000001f0d7808 */ /* 0x000fe40005000000 */
[----:B------:R-:W-:Y:S01]  /*1cb0*/  ISETP.GE.AND P2, PT, R12, UR6, PT ;  /* 0x000000060c007c0c */ /* 0x000fe2000bf46270 */
[----:B------:R-:W-:Y:S01]  /*1cc0*/  ULDC UR6, c[0x0][0x28c] ;  /* 0x0000a30000067ab9 */ /* 0x000fe20000000800 */
[----:B------:R-:W-:-:S02]  /*1cd0*/  IADD3 R12, R10, 0x28, RZ ;  /* 0x000000280a0c7810 */ /* 0x000fc40007ffe0ff */
[----:B------:R-:W-:Y:S02]  /*1ce0*/  FSEL R23, R32, -INF , !P3 ;  /* 0xff80000020177808 */ /* 0x000fe40005800000 */
[----:B------:R-:W-:Y:S02]  /*1cf0*/  FSEL R34, R34, -INF , !P3 ;  /* 0xff80000022227808 */ /* 0x000fe40005800000 */
[----:B------:R-:W-:Y:S01]  /*1d00*/  ISETP.GE.AND P3, PT, R12, UR6, PT ;  /* 0x000000060c007c0c */ /* 0x000fe2000bf66270 */
[----:B------:R-:W-:Y:S01]  /*1d10*/  VIADD R12, R10, 0x29 ;  /* 0x000000290a0c7836 */ /* 0x000fe20000000000 */
[----:B------:R-:W-:Y:S01]  /*1d20*/  ULDC UR6, c[0x0][0x28c] ;  /* 0x0000a30000067ab9 */ /* 0x000fe20000000800 */
        /* <DEDUP_REMOVED lines=8> */
[----:B------:R-:W-:Y:S01]  /*1db0*/  ULDC UR6, c[0x0][0x28c] ;  /* 0x0000a30000067ab9 */ /* 0x000fe20000000800 */
[----:B------:R-:W-:Y:S02]  /*1dc0*/  IADD3 R12, R10, 0x31, RZ ;  /* 0x000000310a0c7810 */ /* 0x000fe40007ffe0ff */
[----:B------:R-:W-:Y:S02]  /*1dd0*/  FSEL R37, R37, -INF , !P6 ;  /* 0xff80000025257808 */ /* 0x000fe40007000000 */
[----:B------:R-:W-:-:S02]  /*1de0*/  FSEL R39, R39, -INF , !P6 ;  /* 0xff80000027277808 */ /* 0x000fc40007000000 */
[----:B------:R-:W-:Y:S01]  /*1df0*/  ISETP.GE.AND P6, PT, R12, UR6, PT ;  /* 0x000000060c007c0c */ /* 0x000fe2000bfc6270 */
[----:B------:R-:W-:Y:S01]  /*1e00*/  VIADD R12, R10, 0x38 ;  /* 0x000000380a0c7836 */ /* 0x000fe20000000000 */
[----:B------:R-:W-:Y:S01]  /*1e10*/  ULDC UR6, c[0x0][0x28c] ;  /* 0x0000a30000067ab9 */ /* 0x000fe20000000800 */
[----:B------:R-:W-:Y:S02]  /*1e20*/  FSEL R31, R40, -INF , !P1 ;  /* 0xff800000281f7808 */ /* 0x000fe40004800000 */
[----:B------:R-:W-:Y:S02]  /*1e30*/  FSEL R42, R42, -INF , !P1 ;  /* 0xff8000002a2a7808 */ /* 0x000fe40004800000 */
[----:B------:R-:W-:Y:S01]  /*1e40*/  ISETP.GE.AND P1, PT, R12, UR6, PT ;  /* 0x000000060c007c0c */ /* 0x000fe2000bf26270 */
[----:B------:R-:W-:Y:S01]  /*1e50*/  ULDC UR6, c[0x0][0x28c] ;  /* 0x0000a30000067ab9 */ /* 0x000fe20000000800 */
[----:B------:R-:W-:Y:S02]  /*1e60*/  IADD3 R12, R10, 0x39, RZ ;  /* 0x000000390a0c7810 */ /* 0x000fe40007ffe0ff */
        /* <DEDUP_REMOVED lines=8> */
[----:B------:R-:W-:Y:S01]  /*1ef0*/  VIADD R12, R10, 0x41 ;  /* 0x000000410a0c7836 */ /* 0x000fe20000000000 */
        /* <DEDUP_REMOVED lines=20> */
[----:B------:R-:W-:-:S02]  /*2040*/  FSEL R47, R53, -INF , !P2 ;  /* 0xff800000352f7808 */ /* 0x000fc40005000000 */
[----:B------:R-:W-:Y:S02]  /*2050*/  FSEL R22, R55, -INF , !P2 ;  /* 0xff80000037167808 */ /* 0x000fe40005000000 */
[C---:B------:R-:W-:Y:S01]  /*2060*/  ISETP.GE.AND P2, PT, R10.reuse, UR6, PT ;  /* 0x000000060a007c0c */ /* 0x040fe2000bf46270 */
[----:B------:R-:W-:Y:S01]  /*2070*/  ULDC UR6, c[0x0][0x28c] ;  /* 0x0000a30000067ab9 */ /* 0x000fe20000000800 */
[----:B------:R-:W-:Y:S02]  /*2080*/  IADD3 R12, R10, 0x51, RZ ;  /* 0x000000510a0c7810 */ /* 0x000fe40007ffe0ff */
[----:B------:R-:W-:Y:S02]  /*2090*/  FSEL R53, R24, -INF , !P2 ;  /* 0xff80000018357808 */ /* 0x000fe40005000000 */
[----:B------:R-:W-:Y:S01]  /*20a0*/  FSEL R36, R26, -INF , !P2 ;  /* 0xff8000001a247808 */ /* 0x000fe20005000000 */
[----:B------:R-:W-:Y:S01]  /*20b0*/  VIADD R26, R10, 0x59 ;  /* 0x000000590a1a7836 */ /* 0x000fe20000000000 */
[----:B------:R-:W-:-:S02]  /*20c0*/  FMNMX R19, R53, R14, !PT ;  /* 0x0000000e35137209 */ /* 0x000fc40007800000 */
[----:B------:R-:W-:Y:S02]  /*20d0*/  FSEL R55, R56, -INF , !P3 ;  /* 0xff80000038377808 */ /* 0x000fe40005800000 */
[----:B------:R-:W-:Y:S02]  /*20e0*/  FSEL R25, R58, -INF , !P3 ;  /* 0xff8000003a197808 */ /* 0x000fe40005800000 */
[----:B------:R-:W-:Y:S01]  /*20f0*/  ISETP.GE.AND P3, PT, R12, UR7, PT ;  /* 0x000000070c007c0c */ /* 0x000fe2000bf66270 */
[----:B------:R-:W-:Y:S01]  /*2100*/  ULDC UR7, c[0x0][0x604] ;  /* 0x0001810000077ab9 */ /* 0x000fe20000000800 */
[----:B------:R-:W-:Y:S02]  /*2110*/  FMNMX R12, R36, R27, !PT ;  /* 0x0000001b240c7209 */ /* 0x000fe40007800000 */
[----:B------:R-:W-:Y:S01]  /*2120*/  ISETP.GE.AND P2, PT, R18, UR6, PT ;  /* 0x0000000612007c0c */ /* 0x000fe2000bf46270 */
[----:B------:R-:W-:Y:S01]  /*2130*/  ULDC UR6, c[0x0][0x28c] ;  /* 0x0000a30000067ab9 */ /* 0x000fe20000000800 */
[----:B------:R-:W-:-:S02]  /*2140*/  FMNMX R18, R28, R19, !PT ;  /* 0x000000131c127209 */ /* 0x000fc40007800000 */
[----:B------:R-:W-:Y:S02]  /*2150*/  FMNMX R12, R11, R12, !PT ;  /* 0x0000000c0b0c7209 */ /* 0x000fe40007800000 */
[----:B------:R-:W-:Y:S02]  /*2160*/  FMNMX R18, R29, R18, !PT ;  /* 0x000000121d127209 */ /* 0x000fe40007800000 */
[----:B------:R-:W-:Y:S02]  /*2170*/  FMNMX R19, R13, R12, !PT ;  /* 0x0000000c0d137209 */ /* 0x000fe40007800000 */
[----:B------:R-:W-:Y:S02]  /*2180*/  FMNMX R18, R23, R18, !PT ;  /* 0x0000001217127209 */ /* 0x000fe40007800000 */
[----:B------:R-:W-:Y:S02]  /*2190*/  FMNMX R12, R34, R19, !PT ;  /* 0x00000013220c7209 */ /* 0x000fe40007800000 */
[----:B------:R-:W-:-:S02]  /*21a0*/  FMNMX R19, R33, R18, !PT ;  /* 0x0000001221137209 */ /* 0x000fc40007800000 */
[----:B------:R-:W-:Y:S02]  /*21b0*/  FSEL R24, R59, -INF , !P4 ;  /* 0xff8000003b187808 */ /* 0x000fe40006000000 */
[----:B------:R-:W-:Y:S02]  /*21c0*/  FMNMX R59, R35, R12, !PT ;  /* 0x0000000c233b7209 */ /* 0x000fe40007800000 */
[----:B------:R-:W-:Y:S02]  /*21d0*/  FMNMX R12, R30, R19, !PT ;  /* 0x000000131e0c7209 */ /* 0x000fe40007800000 */
[----:B------:R-:W-:Y:S02]  /*21e0*/  FMNMX R18, R38, R59, !PT ;  /* 0x0000003b26127209 */ /* 0x000fe40007800000 */
[----:B------:R-:W-:Y:S02]  /*21f0*/  FMNMX R12, R37, R12, !PT ;  /* 0x0000000c250c7209 */ /* 0x000fe40007800000 */
[----:B------:R-:W-:-:S02]  /*2200*/  FMNMX R19, R39, R18, !PT ;  /* 0x0000001227137209 */ /* 0x000fc40007800000 */
[----:B------:R-:W-:Y:S02]  /*2210*/  FMNMX R12, R31, R12, !PT ;  /* 0x0000000c1f0c7209 */ /* 0x000fe40007800000 */
        /* <DEDUP_REMOVED lines=10> */
[----:B------:R-:W-:-:S02]  /*22c0*/  FSEL R57, R57, -INF , !P4 ;  /* 0xff80000039397808 */ /* 0x000fc40006000000 */
[----:B------:R-:W-:Y:S02]  /*22d0*/  IADD3 R32, R10, 0x60, RZ ;  /* 0x000000600a207810 */ /* 0x000fe40007ffe0ff */
[----:B------:R-:W-:Y:S01]  /*22e0*/  ISETP.GE.AND P4, PT, R26, UR6, PT ;  /* 0x000000061a007c0c */ /* 0x000fe2000bf86270 */
[----:B------:R-:W-:Y:S01]  /*22f0*/  ULDC UR6, c[0x0][0x28c] ;  /* 0x0000a30000067ab9 */ /* 0x000fe20000000800 */
[----:B------:R-:W-:Y:S02]  /*2300*/  FMNMX R18, R51, R18, !PT ;  /* 0x0000001233127209 */ /* 0x000fe40007800000 */
[----:B------:R-:W-:Y:S02]  /*2310*/  FSEL R60, R60, -INF , !P5 ;  /* 0xff8000003c3c7808 */ /* 0x000fe40006800000 */
[----:B------:R-:W-:Y:S02]  /*2320*/  FSEL R26, R62, -INF , !P5 ;  /* 0xff8000003e1a7808 */ /* 0x000fe40006800000 */
[----:B------:R-:W-:-:S02]  /*2330*/  IADD3 R40, R10, 0x61, RZ ;  /* 0x000000610a287810 */ /* 0x000fc40007ffe0ff */
[----:B------:R-:W-:Y:S02]  /*2340*/  FMNMX R12, R46, R19, !PT ;  /* 0x000000132e0c7209 */ /* 0x000fe40007800000 */
[----:B------:R-:W-:Y:S01]  /*2350*/  ISETP.GE.AND P5, PT, R32, UR6, PT ;  /* 0x0000000620007c0c */ /* 0x000fe2000bfa6270 */
[----:B------:R-:W-:Y:S01]  /*2360*/  ULDC UR6, c[0x0][0x28c] ;  /* 0x0000a30000067ab9 */ /* 0x000fe20000000800 */
[----:B------:R-:W-:Y:S02]  /*2370*/  FSEL R61, R61, -INF , !P6 ;  /* 0xff8000003d3d7808 */ /* 0x000fe40007000000 */
[----:B------:R-:W-:Y:S02]  /*2380*/  FSEL R32, R63, -INF , !P6 ;  /* 0xff8000003f207808 */ /* 0x000fe40007000000 */
[----:B------:R-:W-:Y:S02]  /*2390*/  FMNMX R19, R21, R18, !PT ;  /* 0x0000001215137209 */ /* 0x000fe40007800000 */
[----:B------:R-:W-:Y:S01]  /*23a0*/  ISETP.GE.AND P6, PT, R40, UR6, PT ;  /* 0x0000000628007c0c */ /* 0x000fe2000bfc6270 */
[----:B------:R-:W-:Y:S01]  /*23b0*/  VIADD R40, R10, 0x68 ;  /* 0x000000680a287836 */ /* 0x000fe20000000000 */
[----:B------:R-:W-:Y:S01]  /*23c0*/  FMNMX R12, R47, R12, !PT ;  /* 0x0000000c2f0c7209 */ /* 0x000fe20007800000 */
[----:B------:R-:W-:Y:S01]  /*23d0*/  ULDC UR6, c[0x0][0x28c] ;  /* 0x0000a30000067ab9 */ /* 0x000fe20000000800 */
[----:B------:R-:W-:-:S02]  /*23e0*/  FMNMX R18, R22, R19, !PT ;  /* 0x0000001316127209 */ /* 0x000fc40007800000 */
[----:B------:R-:W-:Y:S02]  /*23f0*/  FSEL R58, R64, -INF , !P1 ;  /* 0xff800000403a7808 */ /* 0x000fe40004800000 */
[----:B------:R-:W-:Y:S02]  /*2400*/  FMNMX R12, R55, R12, !PT ;  /* 0x0000000c370c7209 */ /* 0x000fe40007800000 */
[----:B------:R-:W-:Y:S02]  /*2410*/  FSEL R64, R66, -INF , !P1 ;  /* 0xff80000042407808 */ /* 0x000fe40004800000 */
[----:B------:R-:W-:Y:S01]  /*2420*/  ISETP.GE.AND P1, PT, R40, UR6, PT ;  /* 0x0000000628007c0c */ /* 0x000fe2000bf26270 */
[----:B------:R-:W-:Y:S01]  /*2430*/  ULDC UR6, c[0x0][0x28c] ;  /* 0x0000a30000067ab9 */ /* 0x000fe20000000800 */
[----:B------:R-:W-:Y:S02]  /*2440*/  IADD3 R40, R10, 0x69, RZ ;  /* 0x000000690a287810 */ /* 0x000fe40007ffe0ff */
[----:B------:R-:W-:-:S02]  /*2450*/  FMNMX R19, R25, R18, !PT ;  /* 0x0000001219137209 */ /* 0x000fc40007800000 */
[----:B------:R-:W-:Y:S02]  /*2460*/  FMNMX R63, R57, R12, !PT ;  /* 0x0000000c393f7209 */ /* 0x000fe40007800000 */
[----:B------:R-:W-:Y:S01]  /*2470*/  FSEL R59, R65, -INF , !P3 ;  /* 0xff800000413b7808 */ /* 0x000fe20005800000 */
[----:B------:R-:W3:Y:S01]  /*2480*/  LDC R12, c[0x0][0x28c] ;  /* 0x0000a300ff0c7b82 */ /* 0x000ee20000000800 */
[----:B------:R-:W-:Y:S02]  /*2490*/  FSEL R65, R67, -INF , !P3 ;  /* 0xff80000043417808 */ /* 0x000fe40005800000 */
[----:B------:R-:W-:Y:S01]  /*24a0*/  ISETP.GE.AND P3, PT, R40, UR6, PT ;  /* 0x0000000628007c0c */ /* 0x000fe2000bf66270 */
[----:B------:R-:W-:Y:S01]  /*24b0*/  ULDC UR6, c[0x0][0x28c] ;  /* 0x0000a30000067ab9 */ /* 0x000fe20000000800 */
[----:B------:R-:W-:Y:S02]  /*24c0*/  FMNMX R19, R24, R19, !PT ;  /* 0x0000001318137209 */ /* 0x000fe40007800000 */
[----:B------:R-:W-:-:S02]  /*24d0*/  IADD3 R40, R10, 0x70, RZ ;  /* 0x000000700a287810 */ /* 0x000fc40007ffe0ff */
[----:B------:R-:W-:Y:S02]  /*24e0*/  FMNMX R18, R60, R63, !PT ;  /* 0x0000003f3c127209 */ /* 0x000fe40007800000 */
[----:B------:R-:W-:Y:S02]  /*24f0*/  FSEL R62, R68, -INF , !P2 ;  /* 0xff800000443e7808 */ /* 0x000fe40005000000 */
[----:B------:R-:W-:Y:S02]  /*2500*/  FSEL R66, R70, -INF , !P2 ;  /* 0xff80000046427808 */ /* 0x000fe40005000000 */
[----:B------:R-:W-:Y:S02]  /*2510*/  FMNMX R19, R26, R19, !PT ;  /* 0x000000131a137209 */ /* 0x000fe40007800000 */
[----:B------:R-:W-:Y:S02]  /*2520*/  FSEL R63, R69, -INF , !P4 ;  /* 0xff800000453f7808 */ /* 0x000fe40006000000 */
[----:B------:R-:W-:Y:S01]  /*2530*/  ISETP.GE.AND P2, PT, R40, UR6, PT ;  /* 0x0000000628007c0c */ /* 0x000fe2000bf46270 */
[----:B------:R-:W-:Y:S01]  /*2540*/  VIADD R40, R10, 0x71 ;  /* 0x000000710a287836 */ /* 0x000fe20000000000 */
[----:B------:R-:W-:Y:S01]  /*2550*/  FMNMX R69, R61, R18, !PT ;  /* 0x000000123d457209 */ /* 0x000fe20007800000 */
[----:B------:R-:W-:Y:S01]  /*2560*/  ULDC UR6, c[0x0][0x28c] ;  /* 0x0000a30000067ab9 */ /* 0x000fe20000000800 */
[----:B------:R-:W-:-:S02]  /*2570*/  FMNMX R19, R32, R19, !PT ;  /* 0x0000001320137209 */ /* 0x000fc40007800000 */
[----:B------:R-:W-:Y:S02]  /*2580*/  FMNMX R18, R58, R69, !PT ;  /* 0x000000453a127209 */ /* 0x000fe40007800000 */
[----:B------:R-:W-:Y:S02]  /*2590*/  FSEL R67, R71, -INF , !P4 ;  /* 0xff80000047437808 */ /* 0x000fe40006000000 */
[----:B------:R-:W-:Y:S01]  /*25a0*/  ISETP.GE.AND P4, PT, R40, UR6, PT ;  /* 0x0000000628007c0c */ /* 0x000fe2000bf86270 */
[----:B------:R-:W-:Y:S01]  /*25b0*/  ULDC UR6, c[0x0][0x28c] ;  /* 0x0000a30000067ab9 */ /* 0x000fe20000000800 */
[----:B------:R-:W-:Y:S02]  /*25c0*/  FMNMX R40, R64, R19, !PT ;  /* 0x0000001340287209 */ /* 0x000fe40007800000 */
[----:B------:R-:W-:Y:S02]  /*25d0*/  FMNMX R19, R59, R18, !PT ;  /* 0x000000123b137209 */ /* 0x000fe40007800000 */
[----:B------:R-:W-:-:S02]  /*25e0*/  FMNMX R69, R65, R40, !PT ;  /* 0x0000002841457209 */ /* 0x000fc40007800000 */
[----:B------:R-:W-:Y:S02]  /*25f0*/  FMNMX R18, R62, R19, !PT ;  /* 0x000000133e127209 */ /* 0x000fe40007800000 */
[----:B------:R-:W-:Y:S02]  /*2600*/  FSEL R68, R72, -INF , !P5 ;  /* 0xff80000048447808 */ /* 0x000fe40006800000 */
[----:B------:R-:W-:Y:S02]  /*2610*/  FMNMX R71, R63, R18, !PT ;  /* 0x000000123f477209 */ /* 0x000fe40007800000 */
[----:B------:R-:W-:Y:S02]  /*2620*/  FMNMX R40, R66, R69, !PT ;  /* 0x0000004542287209 */ /* 0x000fe40007800000 */
[----:B------:R-:W-:Y:S02]  /*2630*/  IADD3 R19, R10, 0x79, RZ ;  /* 0x000000790a137810 */ /* 0x000fe40007ffe0ff */
[----:B------:R-:W-:-:S02]  /*2640*/  FSEL R69, R73, -INF , !P6 ;  /* 0xff80000049457808 */ /* 0x000fc40007000000 */
[----:B------:R-:W-:Y:S02]  /*2650*/  FMNMX R18, R68, R71, !PT ;  /* 0x0000004744127209 */ /* 0x000fe40007800000 */
[----:B------:R-:W-:Y:S02]  /*2660*/  FSEL R90, R75, -INF , !P6 ;  /* 0xff8000004b5a7808 */ /* 0x000fe40007000000 */
[----:B------:R-:W-:Y:S02]  /*2670*/  FSEL R88, R74, -INF , !P5 ;  /* 0xff8000004a587808 */ /* 0x000fe40006800000 */
[----:B------:R-:W-:Y:S02]  /*2680*/  FMNMX R73, R67, R40, !PT ;  /* 0x0000002843497209 */ /* 0x000fe40007800000 */
[----:B---3--:R-:W-:Y:S02]  /*2690*/  ISETP.GE.AND P6, PT, R19, R12, PT ;  /* 0x0000000c1300720c */ /* 0x008fe40003fc6270 */
[----:B------:R-:W-:-:S02]  /*26a0*/  FSEL R70, R76, -INF , !P1 ;  /* 0xff8000004c467808 */ /* 0x000fc40004800000 */
[----:B------:R-:W-:Y:S02]  /*26b0*/  FMNMX R19, R69, R18, !PT ;  /* 0x0000001245137209 */ /* 0x000fe40007800000 */
[----:B------:R-:W-:Y:S02]  /*26c0*/  FMNMX R73, R88, R73, !PT ;  /* 0x0000004958497209 */ /* 0x000fe40007800000 */
[----:B------:R-:W-:Y:S02]  /*26d0*/  FSEL R71, R77, -INF , !P3 ;  /* 0xff8000004d477808 */ /* 0x000fe40005800000 */
[----:B------:R-:W-:Y:S02]  /*26e0*/  FMNMX R40, R70, R19, !PT ;  /* 0x0000001346287209 */ /* 0x000fe40007800000 */
[----:B------:R-:W-:Y:S02]  /*26f0*/  FMNMX R18, R90, R73, !PT ;  /* 0x000000495a127209 */ /* 0x000fe40007800000 */
[----:B------:R-:W-:-:S02]  /*2700*/  IADD3 R52, R10, 0x78, RZ ;  /* 0x000000780a347810 */ /* 0x000fc40007ffe0ff */
[----:B------:R-:W-:Y:S02]  /*2710*/  FSEL R80, R80, -INF , !P2 ;  /* 0xff80000050507808 */ /* 0x000fe40005000000 */
[----:B------:R-:W-:Y:S02]  /*2720*/  FMNMX R73, R71, R40, !PT ;  /* 0x0000002847497209 */ /* 0x000fe40007800000 */
[----:B------:R-:W-:Y:S02]  /*2730*/  FSEL R91, R78, -INF , !P1 ;  /* 0xff8000004e5b7808 */ /* 0x000fe40004800000 */
[----:B------:R-:W-:Y:S01]  /*2740*/  ISETP.GE.AND P5, PT, R52, UR6, PT ;  /* 0x0000000634007c0c */ /* 0x000fe2000bfa6270 */
[----:B------:R-:W-:Y:S01]  /*2750*/  ULDC UR6, c[0x0][0x604] ;  /* 0x0001810000067ab9 */ /* 0x000fe20000000800 */
[----:B------:R-:W-:Y:S02]  /*2760*/  FSEL R81, R81, -INF , !P4 ;  /* 0xff80000051517808 */ /* 0x000fe40006000000 */
[----:B------:R-:W-:-:S02]  /*2770*/  FMNMX R40, R80, R73, !PT ;  /* 0x0000004950287209 */ /* 0x000fc40007800000 */
[----:B------:R-:W-:Y:S02]  /*2780*/  FSEL R92, R79, -INF , !P3 ;  /* 0xff8000004f5c7808 */ /* 0x000fe40005800000 */
[----:B------:R-:W-:Y:S02]  /*2790*/  FMNMX R19, R91, R18, !PT ;  /* 0x000000125b137209 */ /* 0x000fe40007800000 */
[----:B------:R-:W-:Y:S02]  /*27a0*/  FSEL R78, R84, -INF , !P5 ;  /* 0xff800000544e7808 */ /* 0x000fe40006800000 */
[----:B------:R-:W-:Y:S02]  /*27b0*/  FMNMX R73, R81, R40, !PT ;  /* 0x0000002851497209 */ /* 0x000fe40007800000 */
[----:B------:R-:W-:Y:S02]  /*27c0*/  FSEL R93, R82, -INF , !P2 ;  /* 0xff800000525d7808 */ /* 0x000fe40005000000 */
[----:B------:R-:W-:-:S02]  /*27d0*/  FMNMX R18, R92, R19, !PT ;  /* 0x000000135c127209 */ /* 0x000fc40007800000 */
[----:B------:R-:W-:Y:S02]  /*27e0*/  FSEL R79, R85, -INF , !P6 ;  /* 0xff800000554f7808 */ /* 0x000fe40007000000 */
[----:B------:R-:W-:Y:S02]  /*27f0*/  FMNMX R40, R78, R73, !PT ;  /* 0x000000494e287209 */ /* 0x000fe40007800000 */
[----:B------:R-:W-:Y:S02]  /*2800*/  FSEL R94, R83, -INF , !P4 ;  /* 0xff800000535e7808 */ /* 0x000fe40006000000 */
[----:B------:R-:W-:Y:S02]  /*2810*/  FMNMX R19, R93, R18, !PT ;  /* 0x000000125d137209 */ /* 0x000fe40007800000 */
[----:B------:R-:W-:Y:S02]  /*2820*/  FMNMX R40, R79, R40, !PT ;  /* 0x000000284f287209 */ /* 0x000fe40007800000 */
[----:B------:R-:W-:-:S02]  /*2830*/  FSEL R95, R86, -INF , !P5 ;  /* 0xff800000565f7808 */ /* 0x000fc40006800000 */
[----:B------:R-:W-:Y:S02]  /*2840*/  FMNMX R18, R94, R19, !PT ;  /* 0x000000135e127209 */ /* 0x000fe40007800000 */
[----:B------:R-:W3:Y:S01]  /*2850*/  SHFL.BFLY PT, R19, R40, 0x1, 0x1f ;  /* 0x0c201f0028137f89 */ /* 0x000ee200000e0000 */
[----:B------:R-:W-:Y:S02]  /*2860*/  FSEL R87, R87, -INF , !P6 ;  /* 0xff80000057577808 */ /* 0x000fe40007000000 */
[----:B------:R-:W-:-:S04]  /*2870*/  FMNMX R18, R95, R18, !PT ;  /* 0x000000125f127209 */ /* 0x000fc80007800000 */
[----:B------:R-:W-:-:S05]  /*2880*/  FMNMX R52, R87, R18, !PT ;  /* 0x0000001257347209 */ /* 0x000fca0007800000 */
[----:B------:R-:W4:Y:S01]  /*2890*/  SHFL.BFLY PT, R73, R52, 0x1, 0x1f ;  /* 0x0c201f0034497f89 */ /* 0x000f2200000e0000 */
[----:B---3--:R-:W-:-:S05]  /*28a0*/  FMNMX R54, R40, R19, !PT ;  /* 0x0000001328367209 */ /* 0x008fca0007800000 */
[----:B------:R-:W3:Y:S01]  /*28b0*/  SHFL.BFLY PT, R19, R54, 0x2, 0x1f ;  /* 0x0c401f0036137f89 */ /* 0x000ee200000e0000 */
[----:B----4-:R-:W-:-:S05]  /*28c0*/  FMNMX R73, R52, R73, !PT ;  /* 0x0000004934497209 */ /* 0x010fca0007800000 */
[----:B------:R-:W4:Y:S01]  /*28d0*/  SHFL.BFLY PT, R18, R73, 0x2, 0x1f ;  /* 0x0c401f0049127f89 */ /* 0x000f2200000e0000 */
[----:B---3--:R-:W-:-:S04]  /*28e0*/  FMNMX R19, R54, R19, !PT ;  /* 0x0000001336137209 */ /* 0x008fc80007800000 */
[----:B------:R-:W-:-:S04]  /*28f0*/  FSETP.NEU.AND P1, PT, R19, -INF , PT ;  /* 0xff8000001300780b */ /* 0x000fc80003f2d000 */
[----:B------:R-:W-:Y:S02]  /*2900*/  FSEL R40, R19, RZ, P1 ;  /* 0x000000ff13287208 */ /* 0x000fe40000800000 */
[----:B----4-:R-:W-:-:S03]  /*2910*/  FMNMX R18, R73, R18, !PT ;  /* 0x0000001249127209 */ /* 0x010fc60007800000 */
[----:B------:R-:W-:Y:S01]  /*2920*/  FMUL R96, R40, UR6 ;  /* 0x0000000628607c20 */ /* 0x000fe20008400000 */
[----:B------:R-:W-:Y:S01]  /*2930*/  ULDC UR6, c[0x0][0x604] ;  /* 0x0001810000067ab9 */ /* 0x000fe20000000800 */
[----:B------:R-:W-:Y:S02]  /*2940*/  FSETP.NEU.AND P1, PT, R18, -INF , PT ;  /* 0xff8000001200780b */ /* 0x000fe40003f2d000 */
[--C-:B------:R-:W-:Y:S01]  /*2950*/  FFMA R98, R14, UR8, -R96.reuse ;  /* 0x000000080e627c23 */ /* 0x100fe20008000860 */
[--C-:B------:R-:W-:Y:S01]  /*2960*/  FFMA R97, R53, UR7, -R96.reuse ;  /* 0x0000000735617c23 */ /* 0x100fe20008000860 */
[--C-:B------:R-:W-:Y:S01]  /*2970*/  FFMA R53, R30, UR13, -R96.reuse ;  /* 0x0000000d1e357c23 */ /* 0x100fe20008000860 */
[----:B------:R-:W-:Y:S01]  /*2980*/  FSEL R14, R18, RZ, P1 ;  /* 0x000000ff120e7208 */ /* 0x000fe20000800000 */
[--C-:B------:R-:W-:Y:S01]  /*2990*/  FFMA R30, R81, UR6, -R96.reuse ;  /* 0x00000006511e7c23 */ /* 0x100fe20008000860 */
[----:B------:R-:W-:Y:S01]  /*29a0*/  ULDC UR6, c[0x0][0x604] ;  /* 0x0001810000067ab9 */ /* 0x000fe20000000800 */
[--C-:B------:R-:W-:Y:S01]  /*29b0*/  FFMA R83, R41, UR16, -R96.reuse ;  /* 0x0000001029537c23 */ /* 0x100fe20008000860 */
[----:B------:R-:W-:Y:S01]  /*29c0*/  ULDC UR8, c[0x0][0x604] ;  /* 0x0001810000087ab9 */ /* 0x000fe20000000800 */
[----:B------:R-:W-:Y:S01]  /*29d0*/  FMUL R41, R14, UR6 ;  /* 0x000000060e297c20 */ /* 0x000fe20008400000 */
[----:B------:R-:W-:Y:S01]  /*29e0*/  ULDC UR7, c[0x0][0x604] ;  /* 0x0001810000077ab9 */ /* 0x000fe20000000800 */
[--C-:B------:R-:W-:Y:S01]  /*29f0*/  FFMA R99, R28, UR9, -R96.reuse ;  /* 0x000000091c637c23 */ /* 0x100fe20008000860 */
[----:B------:R-:W-:Y:S01]  /*2a00*/  ULDC UR9, c[0x0][0x604] ;  /* 0x0001810000097ab9 */ /* 0x000fe20000000800 */
[--C-:B------:R-:W-:Y:S01]  /*2a10*/  FFMA R14, R27, UR8, -R41.reuse ;  /* 0x000000081b0e7c23 */ /* 0x100fe20008000829 */
[--C-:B------:R-:W-:Y:S01]  /*2a20*/  FFMA R36, R36, UR7, -R41.reuse ;  /* 0x0000000724247c23 */ /* 0x100fe20008000829 */
[--C-:B------:R-:W-:Y:S01]  /*2a30*/  FFMA R27, R11, UR9, -R41.reuse ;  /* 0x000000090b1b7c23 */ /* 0x100fe20008000829 */
[----:B------:R-:W-:Y:S01]  /*2a40*/  FSETP.GEU.AND P6, PT, R97, -126, PT ;  /* 0xc2fc00006100780b */ /* 0x000fe20003fce000 */
[--C-:B------:R-:W-:Y:S01]  /*2a50*/  FFMA R28, R29, UR10, -R96.reuse ;  /* 0x0000000a1d1c7c23 */ /* 0x100fe20008000860 */
[----:B------:R-:W-:Y:S01]  /*2a60*/  FSETP.GEU.AND P5, PT, R14, -126, PT ;  /* 0xc2fc00000e00780b */ /* 0x000fe20003fae000 */
[----:B------:R-:W-:Y:S01]  /*2a70*/  ULDC UR10, c[0x0][0x604] ;  /* 0x00018100000a7ab9 */ /* 0x000fe20000000800 */
[----:B------:R-:W-:Y:S01]  /*2a80*/  FSETP.GEU.AND P4, PT, R36, -126, PT ;  /* 0xc2fc00002400780b */ /* 0x000fe20003f8e000 */
[--C-:B------:R-:W-:Y:S01]  /*2a90*/  FFMA R54, R33, UR12, -R96.reuse ;  /* 0x0000000c21367c23 */ /* 0x100fe20008000860 */
[----:B------:R-:W-:Y:S01]  /*2aa0*/  FSETP.GEU.AND P1, PT, R27, -126, PT ;  /* 0xc2fc00001b00780b */ /* 0x000fe20003f2e000 */
[--C-:B------:R-:W-:Y:S01]  /*2ab0*/  FFMA R33, R13, UR10, -R41.reuse ;  /* 0x0000000a0d217c23 */ /* 0x100fe20008000829 */
[----:B------:R-:W-:Y:S01]  /*2ac0*/  FSETP.GEU.AND P3, PT, R98, -126, PT ;  /* 0xc2fc00006200780b */ /* 0x000fe20003f6e000 */
[--C-:B------:R-:W-:Y:S01]  /*2ad0*/  FFMA R72, R48, UR19, -R96.reuse ;  /* 0x0000001330487c23 */ /* 0x100fe20008000860 */
[--C-:B------:R-:W-:Y:S01]  /*2ae0*/  FFMA R86, R49, UR20, -R96.reuse ;  /* 0x0000001431567c23 */ /* 0x100fe20008000860 */
[--C-:B------:R-:W-:Y:S01]  /*2af0*/  FFMA R82, R44, UR17, -R96.reuse ;  /* 0x000000112c527c23 */ /* 0x100fe20008000860 */
[----:B------:R-:W-:Y:S01]  /*2b00*/  FSETP.GEU.AND P2, PT, R33, -126, PT ;  /* 0xc2fc00002100780b */ /* 0x000fe20003f4e000 */
[----:B------:R-:W-:Y:S01]  /*2b10*/  @!P6 FMUL R97, R97, 0.5 ;  /* 0x3f0000006161e820 */ /* 0x000fe20000400000 */
[--C-:B------:R-:W-:Y:S01]  /*2b20*/  FFMA R73, R45, UR18, -R96.reuse ;  /* 0x000000122d497c23 */ /* 0x100fe20008000860 */
[----:B------:R-:W-:Y:S01]  /*2b30*/  @!P5 FMUL R14, R14, 0.5 ;  /* 0x3f0000000e0ed820 */ /* 0x000fe20000400000 */
[----:B------:R-:W-:Y:S01]  /*2b40*/  ULDC UR16, c[0x0][0x604] ;  /* 0x0001810000107ab9 */ /* 0x000fe20000000800 */
[----:B------:R-:W-:Y:S01]  /*2b50*/  @!P4 FMUL R36, R36, 0.5 ;  /* 0x3f0000002424c820 */ /* 0x000fe20000400000 */
[----:B------:R-:W-:Y:S01]  /*2b60*/  ULDC UR19, c[0x0][0x604] ;  /* 0x0001810000137ab9 */ /* 0x000fe20000000800 */
[----:B------:R-:W-:Y:S01]  /*2b70*/  @!P1 FMUL R27, R27, 0.5 ;  /* 0x3f0000001b1b9820 */ /* 0x000fe20000400000 */
[----:B------:R-:W-:Y:S01]  /*2b80*/  ULDC UR20, c[0x0][0x604] ;  /* 0x0001810000147ab9 */ /* 0x000fe20000000800 */
[----:B------:R-:W3:Y:S01]  /*2b90*/  MUFU.EX2 R14, R14 ;  /* 0x0000000e000e7308 */ /* 0x000ee20000000800 */
[----:B------:R-:W-:Y:S01]  /*2ba0*/  @!P3 FMUL R98, R98, 0.5 ;  /* 0x3f0000006262b820 */ /* 0x000fe20000400000 */
[--C-:B------:R-:W-:Y:S01]  /*2bb0*/  FFMA R76, R57, UR27, -R96.reuse ;  /* 0x0000001b394c7c23 */ /* 0x100fe20008000860 */
[--C-:B------:R-:W-:Y:S01]  /*2bc0*/  FFMA R45, R70, UR43, -R96.reuse ;  /* 0x0000002b462d7c23 */ /* 0x100fe20008000860 */
[--C-:B------:R-:W-:Y:S01]  /*2bd0*/  FFMA R44, R71, UR46, -R96.reuse ;  /* 0x0000002e472c7c23 */ /* 0x100fe20008000860 */
[--C-:B------:R-:W-:Y:S01]  /*2be0*/  FFMA R57, R15, UR16, -R41.reuse ;  /* 0x000000100f397c23 */ /* 0x100fe20008000829 */
[--C-:B------:R-:W-:Y:S01]  /*2bf0*/  FFMA R70, R21, UR19, -R41.reuse ;  /* 0x0000001315467c23 */ /* 0x100fe20008000829 */
[--C-:B------:R-:W-:Y:S01]  /*2c00*/  FFMA R71, R22, UR20, -R41.reuse ;  /* 0x0000001416477c23 */ /* 0x100fe20008000829 */
[----:B------:R-:W4:Y:S01]  /*2c10*/  MUFU.EX2 R11, R36 ;  /* 0x00000024000b7308 */ /* 0x000f220000000800 */
[----:B------:R-:W-:Y:S01]  /*2c20*/  @!P2 FMUL R33, R33, 0.5 ;  /* 0x3f0000002121a820 */ /* 0x000fe20000400000 */
[--C-:B------:R-:W-:Y:S01]  /*2c30*/  FFMA R40, R23, UR11, -R96.reuse ;  /* 0x0000000b17287c23 */ /* 0x100fe20008000860 */
[--C-:B------:R-:W-:Y:S01]  /*2c40*/  FFMA R85, R46, UR21, -R96.reuse ;  /* 0x000000152e557c23 */ /* 0x100fe20008000860 */
[--C-:B------:R-:W-:Y:S01]  /*2c50*/  FFMA R84, R47, UR22, -R96.reuse ;  /* 0x000000162f547c23 */ /* 0x100fe20008000860 */
[--C-:B------:R-:W-:Y:S01]  /*2c60*/  FFMA R77, R55, UR26, -R96.reuse ;  /* 0x0000001a374d7c23 */ /* 0x100fe20008000860 */
[--C-:B------:R-:W-:Y:S01]  /*2c70*/  FFMA R75, R60, UR30, -R96.reuse ;  /* 0x0000001e3c4b7c23 */ /* 0x100fe20008000860 */
[--C-:B------:R-:W-:Y:S01]  /*2c80*/  FFMA R74, R61, UR31, -R96.reuse ;  /* 0x0000001f3d4a7c23 */ /* 0x100fe20008000860 */
[----:B------:R5:W1:Y:S01]  /*2c90*/  MUFU.EX2 R13, R27 ;  /* 0x0000001b000d7308 */ /* 0x000a620000000800 */
[----:B---3--:R-:W-:Y:S01]  /*2ca0*/  @!P5 FMUL R14, R14, R14 ;  /* 0x0000000e0e0ed220 */ /* 0x008fe20000400000 */
[----:B------:R-:W-:Y:S01]  /*2cb0*/  FSETP.GEU.AND P5, PT, R28, -126, PT ;  /* 0xc2fc00001c00780b */ /* 0x000fe20003fae000 */
[----:B------:R-:W-:Y:S01]  /*2cc0*/  ULDC UR7, c[0x0][0x604] ;  /* 0x0001810000077ab9 */ /* 0x000fe20000000800 */
[--C-:B------:R-:W-:Y:S01]  /*2cd0*/  FFMA R52, R37, UR14, -R96.reuse ;  /* 0x0000000e25347c23 */ /* 0x100fe20008000860 */
[--C-:B------:R-:W-:Y:S01]  /*2ce0*/  FFMA R56, R31, UR15, -R96.reuse ;  /* 0x0000000f1f387c23 */ /* 0x100fe20008000860 */
[--C-:B------:R-:W-:Y:S01]  /*2cf0*/  FFMA R60, R58, UR32, -R96.reuse ;  /* 0x000000203a3c7c23 */ /* 0x100fe20008000860 */
[--C-:B------:R-:W-:Y:S01]  /*2d00*/  FFMA R61, R59, UR33, -R96.reuse ;  /* 0x000000213b3d7c23 */ /* 0x100fe20008000860 */
[----:B------:R-:W3:Y:S01]  /*2d10*/  MUFU.EX2 R15, R97 ;  /* 0x00000061000f7308 */ /* 0x000ee20000000800 */
[----:B-----5:R-:W-:Y:S01]  /*2d20*/  P2R R27, PR, RZ, 0x40 ;  /* 0x00000040ff1b7803 */ /* 0x020fe20000000000 */
[----:B------:R-:W5:Y:S01]  /*2d30*/  SYNCS.PHASECHK.TRANS64.TRYWAIT P6, [R2+URZ+0x24008], R89 ;  /* 0x02400859020075a7 */ /* 0x000f6200080c017f */
[----:B----4-:R-:W-:Y:S01]  /*2d40*/  @!P4 FMUL R11, R11, R11 ;  /* 0x0000000b0b0bc220 */ /* 0x010fe20000400000 */
[----:B------:R-:W-:Y:S01]  /*2d50*/  FSETP.GEU.AND P4, PT, R99, -126, PT ;  /* 0xc2fc00006300780b */ /* 0x000fe20003f8e000 */
[--C-:B------:R-:W-:Y:S01]  /*2d60*/  FFMA R62, R62, UR34, -R96.reuse ;  /* 0x000000223e3e7c23 */ /* 0x100fe20008000860 */
[--C-:B------:R-:W-:Y:S01]  /*2d70*/  FFMA R63, R63, UR35, -R96.reuse ;  /* 0x000000233f3f7c23 */ /* 0x100fe20008000860 */
[----:B------:R-:W-:Y:S01]  /*2d80*/  @!P5 FMUL R28, R28, 0.5 ;  /* 0x3f0000001c1cd820 */ /* 0x000fe20000400000 */
[----:B------:R-:W4:Y:S01]  /*2d90*/  MUFU.EX2 R22, R98 ;  /* 0x0000006200167308 */ /* 0x000f220000000800 */
[--C-:B------:R-:W-:Y:S01]  /*2da0*/  FFMA R47, R68, UR39, -R96.reuse ;  /* 0x00000027442f7c23 */ /* 0x100fe20008000860 */
[--C-:B------:R-:W-:Y:S01]  /*2db0*/  FFMA R46, R69, UR42, -R96.reuse ;  /* 0x0000002a452e7c23 */ /* 0x100fe20008000860 */
[----:B------:R-:W-:Y:S01]  /*2dc0*/  ULDC UR11, c[0x0][0x604] ;  /* 0x00018100000b7ab9 */ /* 0x000fe20000000800 */
[----:B------:R-:W-:Y:S01]  /*2dd0*/  ULDC UR12, c[0x0][0x604] ;  /* 0x00018100000c7ab9 */ /* 0x000fe20000000800 */
[----:B------:R-:W-:Y:S01]  /*2de0*/  ULDC UR17, c[0x0][0x604] ;  /* 0x0001810000117ab9 */ /* 0x000fe20000000800 */
[----:B------:R-:W-:Y:S01]  /*2df0*/  ULDC UR18, c[0x0][0x604] ;  /* 0x0001810000127ab9 */ /* 0x000fe20000000800 */
[----:B------:R-:W-:Y:S01]  /*2e00*/  ULDC UR26, c[0x0][0x604] ;  /* 0x00018100001a7ab9 */ /* 0x000fe20000000800 */
[----:B------:R-:W1:Y:S01]  /*2e10*/  MUFU.EX2 R28, R28 ;  /* 0x0000001c001c7308 */ /* 0x000e620000000800 */
[----:B------:R-:W-:Y:S01]  /*2e20*/  @!P4 FMUL R99, R99, 0.5 ;  /* 0x3f0000006363c820 */ /* 0x000fe20000400000 */
[--C-:B------:R-:W-:Y:S01]  /*2e30*/  FFMA R31, R80, UR47, -R96.reuse ;  /* 0x0000002f501f7c23 */ /* 0x100fe20008000860 */
[----:B------:R-:W-:Y:S01]  /*2e40*/  ULDC UR13, c[0x0][0x604] ;  /* 0x00018100000d7ab9 */ /* 0x000fe20000000800 */
[----:B------:R-:W-:Y:S01]  /*2e50*/  ULDC UR14, c[0x0][0x604] ;  /* 0x00018100000e7ab9 */ /* 0x000fe20000000800 */
[----:B------:R-:W-:Y:S01]  /*2e60*/  ULDC UR6, c[0x0][0x604] ;  /* 0x0001810000067ab9 */ /* 0x000fe20000000800 */
[----:B------:R-:W-:Y:S01]  /*2e70*/  ULDC UR15, c[0x0][0x604] ;  /* 0x00018100000f7ab9 */ /* 0x000fe20000000800 */
[----:B------:R-:W-:Y:S01]  /*2e80*/  ULDC UR21, c[0x0][0x604] ;  /* 0x0001810000157ab9 */ /* 0x000fe20000000800 */
[----:B------:R-:W1:Y:S01]  /*2e90*/  MUFU.EX2 R21, R99 ;  /* 0x0000006300157308 */ /* 0x000e620000000800 */
        /* <DEDUP_REMOVED lines=14> */
[--C-:B------:R-:W-:Y:S01]  /*2f80*/  FFMA R55, R20, UR7, -R41.reuse ;  /* 0x0000000714377c23 */ /* 0x100fe20008000829 */
[--C-:B------:R-:W-:Y:S01]  /*2f90*/  FFMA R29, R78, UR50, -R96.reuse ;  /* 0x000000324e1d7c23 */ /* 0x100fe20008000860 */
[----:B------:R-:W-:Y:S01]  /*2fa0*/  FFMA R23, R79, UR51, -R96 ;  /* 0x000000334f177c23 */ /* 0x000fe20008000860 */
[--C-:B------:R-:W-:Y:S01]  /*2fb0*/  FFMA R36, R34, UR11, -R41.reuse ;  /* 0x0000000b22247c23 */ /* 0x100fe20008000829 */
[--C-:B------:R-:W-:Y:S01]  /*2fc0*/  FFMA R37, R35, UR12, -R41.reuse ;  /* 0x0000000c23257c23 */ /* 0x100fe20008000829 */
[----:B------:R2:W1:Y:S01]  /*2fd0*/  MUFU.EX2 R20, R33 ;  /* 0x0000002100147308 */ /* 0x0004620000000800 */
[--C-:B------:R-:W-:Y:S01]  /*2fe0*/  FFMA R68, R50, UR17, -R41.reuse ;  /* 0x0000001132447c23 */ /* 0x100fe20008000829 */
        /* <DEDUP_REMOVED lines=18> */
[--C-:B--2---:R-:W-:Y:S01]  /*3110*/  FFMA R33, R94, UR39, -R41.reuse ;  /* 0x000000275e217c23 */ /* 0x104fe20008000829 */
[--C-:B------:R-:W-:Y:S01]  /*3120*/  FFMA R34, R95, UR42, -R41.reuse ;  /* 0x0000002a5f227c23 */ /* 0x100fe20008000829 */
[----:B------:R-:W-:Y:S01]  /*3130*/  FFMA R35, R87, UR43, -R41 ;  /* 0x0000002b57237c23 */ /* 0x000fe20008000829 */
[----:B-1-345:R-:W-:Y:S06]  /*3140*/  @!P6 BRA `(.L_x_23) ;  /* 0x000000a00064e947 */ /* 0x03afec0003800000 */
.L_x_83:
[----:B------:R-:W-:Y:S01]  /*3150*/  ISETP.NE.AND P6, PT, R27, RZ, PT ;  /* 0x000000ff1b00720c */ /* 0x000fe20003fc5270 */
[----:B------:R-:W-:Y:S01]  /*3160*/  @!P1 FMUL R13, R13, R13 ;  /* 0x0000000d0d0d9220 */ /* 0x000fe20000400000 */
[----:B------:R-:W-:Y:S01]  /*3170*/  @!P2 FMUL R20, R20, R20 ;  /* 0x000000141414a220 */ /* 0x000fe20000400000 */
[----:B------:R-:W-:Y:S01]  /*3180*/  @!P3 FMUL R22, R22, R22 ;  /* 0x000000161616b220 */ /* 0x000fe20000400000 */
[----:B------:R-:W-:Y:S01]  /*3190*/  @!P4 FMUL R21, R21, R21 ;  /* 0x000000151515c220 */ /* 0x000fe20000400000 */
[----:B------:R-:W-:Y:S01]  /*31a0*/  @!P5 FMUL R28, R28, R28 ;  /* 0x0000001c1c1cd220 */ /* 0x000fe20000400000 */
[----:B------:R-:W-:Y:S01]  /*31b0*/  ULOP3.LUT UR23, UR23, 0x4000000, URZ, 0xfc, !UPT ;  /* 0x0400000017177892 */ /* 0x000fe2000f8efc3f */
[----:B------:R-:W-:Y:S01]  /*31c0*/  F2FP.BF16.F32.PACK_AB R25, R14, R11 ;  /* 0x0000000b0e19723e */ /* 0x000fe200000010ff */
[----:B------:R-:W-:Y:S01]  /*31d0*/  UMOV UR7, 0x40000040 ;  /* 0x4000004000077882 */ /* 0x000fe20000000000 */
[----:B------:R-:W-:Y:S01]  /*31e0*/  F2FP.BF16.F32.PACK_AB R27, R20, R13 ;  /* 0x0000000d141b723e */ /* 0x000fe200000010ff */
[----:B------:R-:W-:Y:S01]  /*31f0*/  UIADD3 UR6, UR23, 0x800, URZ ;  /* 0x0000080017067890 */ /* 0x000fe2000fffe03f */
[----:B------:R-:W-:Y:S01]  /*3200*/  F2FP.BF16.F32.PACK_AB R26, R28, R21 ;  /* 0x000000151c1a723e */ /* 0x000fe200000010ff */
[----:B------:R-:W-:Y:S01]  /*3210*/  ULDC UR14, c[0x0][0x604] ;  /* 0x00018100000e7ab9 */ /* 0x000fe20000000800 */
[----:B------:R-:W-:Y:S01]  /*3220*/  @!P6 FMUL R15, R15, R15 ;  /* 0x0000000f0f0fe220 */ /* 0x000fe20000400000 */
[----:B------:R-:W-:Y:S01]  /*3230*/  FSETP.GEU.AND P1, PT, R36, -126, PT ;  /* 0xc2fc00002400780b */ /* 0x000fe20003f2e000 */
[----:B------:R-:W-:Y:S01]  /*3240*/  ULDC UR15, c[0x0][0x28c] ;  /* 0x0000a300000f7ab9 */ /* 0x000fe20000000800 */
[----:B------:R-:W-:-:S02]  /*3250*/  FSETP.GEU.AND P6, PT, R37, -126, PT ;  /* 0xc2fc00002500780b */ /* 0x000fc40003fce000 */
[----:B------:R-:W-:Y:S02]  /*3260*/  F2FP.BF16.F32.PACK_AB R24, R22, R15 ;  /* 0x0000000f1618723e */ /* 0x000fe400000010ff */
[----:B------:R-:W-:Y:S02]  /*3270*/  FSETP.GEU.AND P5, PT, R38, -126, PT ;  /* 0xc2fc00002600780b */ /* 0x000fe40003fae000 */
[----:B-1----:R-:W-:Y:S01]  /*3280*/  WARPGROUP.ARRIVE ;  /* 0x00000000000079c5 */ /* 0x002fe20000000000 */
[----:B------:R-:W-:Y:S02]  /*3290*/  FSETP.GEU.AND P4, PT, R39, -126, PT ;  /* 0xc2fc00002700780b */ /* 0x000fe40003f8e000 */
[----:B------:R-:W-:Y:S02]  /*32a0*/  FSETP.GEU.AND P3, PT, R40, -126, PT ;  /* 0xc2fc00002800780b */ /* 0x000fe40003f6e000 */
[----:B------:R-:W-:Y:S01]  /*32b0*/  @!P1 FMUL R36, R36, 0.5 ;  /* 0x3f00000024249820 */ /* 0x000fe20000400000 */
[----:B------:R-:W-:Y:S01]  /*32c0*/  HGMMA.64x128x16.F32.BF16 R88, R24, gdesc[UR4].tnspB, RZ, !UPT, gsb0 ;  /* 0x41e0000418587df0 */ /* 0x000fe2000c0018ff */
[----:B------:R-:W-:Y:S01]  /*32d0*/  @!P6 FMUL R37, R37, 0.5 ;  /* 0x3f0000002525e820 */ /* 0x000fe20000400000 */
[----:B------:R-:W-:Y:S01]  /*32e0*/  FSETP.GEU.AND P2, PT, R54, -126, PT ;  /* 0xc2fc00003600780b */ /* 0x000fe20003f4e000 */
[----:B------:R-:W-:Y:S01]  /*32f0*/  UIADD3 UR6, UR23, 0x880, URZ ;  /* 0x0000088017067890 */ /* 0x000fe2000fffe03f */
[----:B------:R-:W-:Y:S01]  /*3300*/  IADD3 R10, R10, 0x80, RZ ;  /* 0x000000800a0a7810 */ /* 0x000fe20007ffe0ff */
[----:B------:R-:W1:Y:S01]  /*3310*/  MUFU.EX2 R36, R36 ;  /* 0x0000002400247308 */ /* 0x000e620000000800 */
[----:B------:R-:W-:Y:S01]  /*3320*/  @!P5 FMUL R38, R38, 0.5 ;  /* 0x3f0000002626d820 */ /* 0x000fe20000400000 */
[----:B------:R-:W-:Y:S01]  /*3330*/  UMOV UR7, 0x40000040 ;  /* 0x4000004000077882 */ /* 0x000fe20000000000 */
[----:B------:R-:W-:Y:S01]  /*3340*/  @!P4 FMUL R39, R39, 0.5 ;  /* 0x3f0000002727c820 */ /* 0x000fe20000400000 */
[----:B------:R-:W-:Y:S01]  /*3350*/  LEA.HI.SX32 R17, R17, 0xffffffff, 0x19 ;  /* 0xffffffff11117811 */ /* 0x000fe200078fcaff */
[----:B------:R-:W-:-:S03]  /*3360*/  @!P3 FMUL R40, R40, 0.5 ;  /* 0x3f0000002828b820 */ /* 0x000fc60000400000 */
[----:B------:R-:W2:Y:S02]  /*3370*/  MUFU.EX2 R37, R37 ;  /* 0x0000002500257308 */ /* 0x000ea40000000800 */
[----:B------:R-:W-:-:S06]  /*3380*/  @!P2 FMUL R54, R54, 0.5 ;  /* 0x3f0000003636a820 */ /* 0x000fcc0000400000 */
[----:B------:R-:W3:Y:S01]  /*3390*/  MUFU.EX2 R38, R38 ;  /* 0x0000002600267308 */ /* 0x000ee20000000800 */
[----:B-1----:R-:W-:Y:S01]  /*33a0*/  @!P1 FMUL R36, R36, R36 ;  /* 0x0000002424249220 */ /* 0x002fe20000400000 */
[----:B------:R-:W-:-:S06]  /*33b0*/  FSETP.GEU.AND P1, PT, R53, -126, PT ;  /* 0xc2fc00003500780b */ /* 0x000fcc0003f2e000 */
[----:B------:R-:W1:Y:S01]  /*33c0*/  MUFU.EX2 R39, R39 ;  /* 0x0000002700277308 */ /* 0x000e620000000800 */
[----:B--2---:R-:W-:Y:S01]  /*33d0*/  @!P6 FMUL R37, R37, R37 ;  /* 0x000000252525e220 */ /* 0x004fe20000400000 */
[----:B------:R-:W-:-:S05]  /*33e0*/  FSETP.GEU.AND P6, PT, R52, -126, PT ;  /* 0xc2fc00003400780b */ /* 0x000fca0003fce000 */
[----:B------:R-:W-:Y:S01]  /*33f0*/  @!P1 FMUL R53, R53, 0.5 ;  /* 0x3f00000035359820 */ /* 0x000fe20000400000 */
[----:B------:R-:W2:Y:S01]  /*3400*/  MUFU.EX2 R40, R40 ;  /* 0x0000002800287308 */ /* 0x000ea20000000800 */
[----:B---3--:R-:W-:Y:S01]  /*3410*/  @!P5 FMUL R38, R38, R38 ;  /* 0x000000262626d220 */ /* 0x008fe20000400000 */
[----:B------:R-:W-:-:S05]  /*3420*/  FSETP.GEU.AND P5, PT, R57, -126, PT ;  /* 0xc2fc00003900780b */ /* 0x000fca0003fae000 */
[----:B------:R-:W-:Y:S01]  /*3430*/  @!P6 FMUL R52, R52, 0.5 ;  /* 0x3f0000003434e820 */ /* 0x000fe20000400000 */
[----:B------:R-:W3:Y:S01]  /*3440*/  MUFU.EX2 R41, R54 ;  /* 0x0000003600297308 */ /* 0x000ee20000000800 */
[----:B-1----:R-:W-:Y:S01]  /*3450*/  @!P4 FMUL R39, R39, R39 ;  /* 0x000000272727c220 */ /* 0x002fe20000400000 */
[----:B------:R-:W-:-:S05]  /*3460*/  FSETP.GEU.AND P4, PT, R55, -126, PT ;  /* 0xc2fc00003700780b */ /* 0x000fca0003f8e000 */
[----:B------:R-:W-:Y:S01]  /*3470*/  @!P5 FMUL R57, R57, 0.5 ;  /* 0x3f0000003939d820 */ /* 0x000fe20000400000 */
        /* <DEDUP_REMOVED lines=45> */
[----:B------:R-:W-:Y:S02]  /*3750*/  WARPGROUP.DEPBAR.LE gsb0, 0x0 ;  /* 0x00008000000079c5 */ /* 0x000fe40000010000 */
[----:B------:R-:W-:Y:S01]  /*3760*/  F2FP.BF16.F32.PACK_AB R25, R37, R36 ;  /* 0x000000242519723e */ /* 0x000fe200000010ff */
[----:B-1----:R-:W-:Y:S01]  /*3770*/  @!P4 FMUL R71, R71, R71 ;  /* 0x000000474747c220 */ /* 0x002fe20000400000 */
[----:B------:R-:W-:Y:S02]  /*3780*/  F2FP.BF16.F32.PACK_AB R27, R39, R38 ;  /* 0x00000026271b723e */ /* 0x000fe400000010ff */
[----:B------:R-:W-:Y:S01]  /*3790*/  F2FP.BF16.F32.PACK_AB R24, R41, R40 ;  /* 0x000000282918723e */ /* 0x000fe200000010ff */
[----:B------:R-:W1:Y:S01]  /*37a0*/  MUFU.EX2 R72, R72 ;  /* 0x0000004800487308 */ /* 0x000e620000000800 */
[----:B------:R-:W-:Y:S01]  /*37b0*/  F2FP.BF16.F32.PACK_AB R26, R43, R42 ;  /* 0x0000002a2b1a723e */ /* 0x000fe200000010ff */
[----:B--2---:R-:W-:Y:S01]  /*37c0*/  @!P1 FMUL R58, R58, R58 ;  /* 0x0000003a3a3a9220 */ /* 0x004fe20000400000 */
[----:B------:R-:W-:Y:S01]  /*37d0*/  FSETP.GEU.AND P1, PT, R68, -126, PT ;  /* 0xc2fc00004400780b */ /* 0x000fe20003f2e000 */
[----:B------:R-:W-:Y:S01]  /*37e0*/  @!P5 FMUL R79, R79, 0.5 ;  /* 0x3f0000004f4fd820 */ /* 0x000fe20000400000 */
[----:B------:R-:W-:Y:S01]  /*37f0*/  WARPGROUP.ARRIVE ;  /* 0x00000000000079c5 */ /* 0x000fe20000000000 */
[----:B------:R-:W-:-:S02]  /*3800*/  FSETP.GEU.AND P4, PT, R80, -126, PT ;  /* 0xc2fc00005000780b */ /* 0x000fc40003f8e000 */
[----:B------:R-:W2:Y:S01]  /*3810*/  MUFU.EX2 R73, R86 ;  /* 0x0000005600497308 */ /* 0x000ea20000000800 */
[----:B---3--:R-:W-:Y:S01]  /*3820*/  @!P6 FMUL R59, R59, R59 ;  /* 0x0000003b3b3be220 */ /* 0x008fe20000400000 */
[----:B------:R-:W-:Y:S01]  /*3830*/  FSETP.GEU.AND P6, PT, R69, -126, PT ;  /* 0xc2fc00004500780b */ /* 0x000fe20003fce000 */
[----:B------:R-:W-:Y:S01]  /*3840*/  HGMMA.64x128x16.F32.BF16 R88, R24, gdesc[UR4].tnspB, R88, gsb0 ;  /* 0x41e0000418587df0 */ /* 0x000fe20008001858 */
[----:B------:R-:W-:Y:S01]  /*3850*/  UIADD3 UR6, UR23, 0x900, URZ ;  /* 0x0000090017067890 */ /* 0x000fe2000fffe03f */
[----:B------:R-:W-:-:S03]  /*3860*/  UMOV UR7, 0x40000040 ;  /* 0x4000004000077882 */ /* 0x000fc60000000000 */
[----:B------:R-:W-:Y:S01]  /*3870*/  @!P1 FMUL R68, R68, 0.5 ;  /* 0x3f00000044449820 */ /* 0x000fe20000400000 */
[----:B-1----:R-:W-:Y:S01]  /*3880*/  @!P3 FMUL R72, R72, R72 ;  /* 0x000000484848b220 */ /* 0x002fe20000400000 */
[----:B------:R-:W-:Y:S01]  /*3890*/  FSETP.GEU.AND P3, PT, R77, -126, PT ;  /* 0xc2fc00004d00780b */ /* 0x000fe20003f6e000 */
[----:B------:R-:W-:Y:S01]  /*38a0*/  @!P4 FMUL R80, R80, 0.5 ;  /* 0x3f0000005050c820 */ /* 0x000fe20000400000 */
[----:B------:R-:W1:Y:S03]  /*38b0*/  MUFU.EX2 R86, R79 ;  /* 0x0000004f00567308 */ /* 0x000e660000000800 */
[----:B------:R-:W-:Y:S01]  /*38c0*/  @!P6 FMUL R69, R69, 0.5 ;  /* 0x3f0000004545e820 */ /* 0x000fe20000400000 */
[----:B--2---:R-:W-:Y:S01]  /*38d0*/  @!P2 FMUL R73, R73, R73 ;  /* 0x000000494949a220 */ /* 0x004fe20000400000 */
[----:B------:R-:W-:-:S03]  /*38e0*/  FSETP.GEU.AND P2, PT, R76, -126, PT ;  /* 0xc2fc00004c00780b */ /* 0x000fc60003f4e000 */
[----:B------:R-:W2:Y:S03]  /*38f0*/  MUFU.EX2 R68, R68 ;  /* 0x0000004400447308 */ /* 0x000ea60000000800 */
[----:B------:R-:W-:-:S05]  /*3900*/  @!P3 FMUL R77, R77, 0.5 ;  /* 0x3f0000004d4db820 */ /* 0x000fca0000400000 */
[----:B------:R-:W3:Y:S01]  /*3910*/  MUFU.EX2 R69, R69 ;  /* 0x0000004500457308 */ /* 0x000ee20000000800 */
[----:B-1----:R-:W-:Y:S01]  /*3920*/  @!P5 FMUL R86, R86, R86 ;  /* 0x000000565656d220 */ /* 0x002fe20000400000 */
[----:B------:R-:W-:Y:S01]  /*3930*/  FSETP.GEU.AND P5, PT, R66, -126, PT ;  /* 0xc2fc00004200780b */ /* 0x000fe20003fae000 */
[----:B------:R-:W-:Y:S02]  /*3940*/  @!P2 FMUL R76, R76, 0.5 ;  /* 0x3f0000004c4ca820 */ /* 0x000fe40000400000 */
[----:B------:R-:W-:-:S03]  /*3950*/  FADD R13, R13, R86 ;  /* 0x000000560d0d7221 */ /* 0x000fc60000000000 */
        /* <DEDUP_REMOVED lines=10> */
[----:B------:R-:W-:-:S03]  /*3a00*/  FSETP.GEU.AND P4, PT, R67, -126, PT ;  /* 0xc2fc00004300780b */ /* 0x000fc60003f8e000 */
[----:B------:R-:W-:Y:S02]  /*3a10*/  FADD R20, R20, R87 ;  /* 0x0000005714147221 */ /* 0x000fe40000000000 */
[----:B------:R-:W-:Y:S01]  /*3a20*/  @!P6 FMUL R84, R84, 0.5 ;  /* 0x3f0000005454e820 */ /* 0x000fe20000400000 */
[----:B------:R-:W1:Y:S01]  /*3a30*/  MUFU.EX2 R82, R85 ;  /* 0x0000005500527308 */ /* 0x000e620000000800 */
[----:B--2---:R-:W-:Y:S01]  /*3a40*/  @!P3 FMUL R152, R152, R152 ;  /* 0x000000989898b220 */ /* 0x004fe20000400000 */
[----:B------:R-:W-:-:S03]  /*3a50*/  FSETP.GEU.AND P3, PT, R60, -126, PT ;  /* 0xc2fc00003c00780b */ /* 0x000fc60003f6e000 */
[----:B------:R-:W-:Y:S02]  /*3a60*/  FADD R15, R15, R152 ;  /* 0x000000980f0f7221 */ /* 0x000fe40000000000 */
[----:B------:R-:W-:Y:S01]  /*3a70*/  @!P4 FMUL R67, R67, 0.5 ;  /* 0x3f0000004343c820 */ /* 0x000fe20000400000 */
[----:B------:R-:W2:Y:S01]  /*3a80*/  MUFU.EX2 R83, R84 ;  /* 0x0000005400537308 */ /* 0x000ea20000000800 */
[----:B---3--:R-:W-:Y:S01]  /*3a90*/  @!P2 FMUL R79, R79, R79 ;  /* 0x0000004f4f4fa220 */ /* 0x008fe20000400000 */
[----:B------:R-:W-:-:S03]  /*3aa0*/  FSETP.GEU.AND P2, PT, R61, -126, PT ;  /* 0xc2fc00003d00780b */ /* 0x000fc60003f4e000 */
[----:B------:R-:W-:Y:S02]  /*3ab0*/  FADD R22, R22, R79 ;  /* 0x0000004f16167221 */ /* 0x000fe40000000000 */
        /* <DEDUP_REMOVED lines=36> */
[----:B------:R-:W-:-:S05]  /*3d00*/  FSETP.GEU.AND P5, PT, R34, -126, PT ;  /* 0xc2fc00002200780b */ /* 0x000fca0003fae000 */
[----:B------:R-:W-:Y:S01]  /*3d10*/  @!P6 FMUL R74, R74, 0.5 ;  /* 0x3f0000004a4ae820 */ /* 0x000fe20000400000 */
[----:B------:R-:W2:Y:S01]  /*3d20*/  MUFU.EX2 R78, R75 ;  /* 0x0000004b004e7308 */ /* 0x000ea20000000800 */
[----:B---3--:R-:W-:Y:S01]  /*3d30*/  @!P4 FMUL R48, R48, R48 ;  /* 0x000000303030c220 */ /* 0x008fe20000400000 */
[----:B------:R-:W-:Y:S01]  /*3d40*/  FSETP.GEU.AND P4, PT, R35, -126, PT ;  /* 0xc2fc00002300780b */ /* 0x000fe20003f8e000 */
[----:B------:R-:W-:Y:S02]  /*3d50*/  WARPGROUP.DEPBAR.LE gsb0, 0x0 ;  /* 0x00008000000079c5 */ /* 0x000fe40000010000 */
[----:B------:R-:W-:-:S03]  /*3d60*/  F2FP.BF16.F32.PACK_AB R25, R53, R52 ;  /* 0x000000343519723e */ /* 0x000fc600000010ff */
[----:B------:R-:W3:Y:S01]  /*3d70*/  MUFU.EX2 R81, R74 ;  /* 0x0000004a00517308 */ /* 0x000ee20000000800 */
[----:B------:R-:W-:Y:S01]  /*3d80*/  F2FP.BF16.F32.PACK_AB R27, R55, R54 ;  /* 0x00000036371b723e */ /* 0x000fe200000010ff */
[----:B-1----:R-:W-:Y:S01]  /*3d90*/  @!P3 FMUL R47, R47, R47 ;  /* 0x0000002f2f2fb220 */ /* 0x002fe20000400000 */
[----:B------:R-:W-:Y:S01]  /*3da0*/  F2FP.BF16.F32.PACK_AB R24, R57, R56 ;  /* 0x000000383918723e */ /* 0x000fe200000010ff */
[----:B------:R-:W-:Y:S01]  /*3db0*/  @!P5 FMUL R34, R34, 0.5 ;  /* 0x3f0000002222d820 */ /* 0x000fe20000400000 */
[----:B------:R-:W-:Y:S01]  /*3dc0*/  F2FP.BF16.F32.PACK_AB R26, R59, R58 ;  /* 0x0000003a3b1a723e */ /* 0x000fe200000010ff */
[----:B------:R-:W-:Y:S01]  /*3dd0*/  FADD R56, R56, R47 ;  /* 0x0000002f38387221 */ /* 0x000fe20000000000 */
[----:B------:R-:W-:Y:S01]  /*3de0*/  FSETP.GEU.AND P3, PT, R31, -126, PT ;  /* 0xc2fc00001f00780b */ /* 0x000fe20003f6e000 */
[----:B------:R-:W-:Y:S01]  /*3df0*/  @!P4 FMUL R35, R35, 0.5 ;  /* 0x3f0000002323c820 */ /* 0x000fe20000400000 */
[----:B------:R-:W-:Y:S01]  /*3e00*/  WARPGROUP.ARRIVE ;  /* 0x00000000000079c5 */ /* 0x000fe20000000000 */
[----:B--2---:R-:W-:Y:S01]  /*3e10*/  @!P1 FMUL R78, R78, R78 ;  /* 0x0000004e4e4e9220 */ /* 0x004fe20000400000 */
[----:B------:R-:W-:Y:S01]  /*3e20*/  FSETP.GEU.AND P1, PT, R64, -126, PT ;  /* 0xc2fc00004000780b */ /* 0x000fe20003f2e000 */
[----:B------:R-:W-:Y:S01]  /*3e30*/  FADD R54, R54, R49 ;  /* 0x0000003136367221 */ /* 0x000fe20000000000 */
[----:B------:R-:W-:Y:S01]  /*3e40*/  FADD R55, R55, R48 ;  /* 0x0000003037377221 */ /* 0x000fe20000000000 */
[----:B------:R-:W-:Y:S01]  /*3e50*/  FADD R21, R21, R78 ;  /* 0x0000004e15157221 */ /* 0x000fe20000000000 */
[----:B------:R-:W-:Y:S01]  /*3e60*/  HGMMA.64x128x16.F32.BF16 R88, R24, gdesc[UR4].tnspB, R88, gsb0 ;  /* 0x41e0000418587df0 */ /* 0x000fe20008001858 */
[----:B------:R-:W-:Y:S01]  /*3e70*/  UIADD3 UR6, UR23, 0x980, URZ ;  /* 0x0000098017067890 */ /* 0x000fe2000fffe03f */
[----:B---3--:R-:W-:Y:S01]  /*3e80*/  @!P6 FMUL R81, R81, R81 ;  /* 0x000000515151e220 */ /* 0x008fe20000400000 */
[----:B------:R-:W-:Y:S01]  /*3e90*/  UMOV UR7, 0x40000040 ;  /* 0x4000004000077882 */ /* 0x000fe20000000000 */
[----:B------:R-:W-:Y:S01]  /*3ea0*/  FSETP.GEU.AND P6, PT, R65, -126, PT ;  /* 0xc2fc00004100780b */ /* 0x000fe20003fce000 */
[----:B------:R-:W-:Y:S01]  /*3eb0*/  @!P3 FMUL R31, R31, 0.5 ;  /* 0x3f0000001f1fb820 */ /* 0x000fe20000400000 */
[----:B------:R-:W-:Y:S01]  /*3ec0*/  FADD R28, R28, R81 ;  /* 0x000000511c1c7221 */ /* 0x000fe20000000000 */
[----:B------:R-:W-:Y:S01]  /*3ed0*/  FADD R15, R15, R56 ;  /* 0x000000380f0f7221 */ /* 0x000fe20000000000 */
[----:B------:R-:W-:Y:S01]  /*3ee0*/  FADD R13, R13, R54 ;  /* 0x000000360d0d7221 */ /* 0x000fe20000000000 */
[----:B------:R-:W-:Y:S01]  /*3ef0*/  @!P1 FMUL R64, R64, 0.5 ;  /* 0x3f00000040409820 */ /* 0x000fe20000400000 */
[----:B------:R-:W-:Y:S01]  /*3f00*/  FADD R20, R20, R55 ;  /* 0x0000003714147221 */ /* 0x000fe20000000000 */
[----:B------:R-:W1:Y:S06]  /*3f10*/  MUFU.EX2 R31, R31 ;  /* 0x0000001f001f7308 */ /* 0x000e6c0000000800 */
[----:B------:R-:W-:-:S02]  /*3f20*/  @!P6 FMUL R65, R65, 0.5 ;  /* 0x3f0000004141e820 */ /* 0x000fc40000400000 */
[----:B------:R-:W2:Y:S08]  /*3f30*/  MUFU.EX2 R75, R64 ;  /* 0x00000040004b7308 */ /* 0x000eb00000000800 */
[----:B------:R-:W3:Y:S01]  /*3f40*/  MUFU.EX2 R74, R65 ;  /* 0x00000041004a7308 */ /* 0x000ee20000000800 */
[----:B-1----:R-:W-:-:S07]  /*3f50*/  @!P3 FMUL R31, R31, R31 ;  /* 0x0000001f1f1fb220 */ /* 0x002fce0000400000 */
[----:B------:R-:W1:Y:S01]  /*3f60*/  MUFU.EX2 R64, R61 ;  /* 0x0000003d00407308 */ /* 0x000e620000000800 */
[----:B--2---:R-:W-:Y:S01]  /*3f70*/  @!P1 FMUL R75, R75, R75 ;  /* 0x0000004b4b4b9220 */ /* 0x004fe20000400000 */
[----:B------:R-:W-:-:S03]  /*3f80*/  FSETP.GEU.AND P1, PT, R62, -126, PT ;  /* 0xc2fc00003e00780b */ /* 0x000fc60003f2e000 */
[----:B------:R-:W-:Y:S01]  /*3f90*/  FADD R36, R36, R75 ;  /* 0x0000004b24247221 */ /* 0x000fe20000000000 */
[----:B---3--:R-:W-:Y:S01]  /*3fa0*/  @!P6 FMUL R74, R74, R74 ;  /* 0x0000004a4a4ae220 */ /* 0x008fe20000400000 */
[----:B------:R-:W-:-:S03]  /*3fb0*/  FSETP.GEU.AND P6, PT, R63, -126, PT ;  /* 0xc2fc00003f00780b */ /* 0x000fc60003fce000 */
[----:B------:R-:W-:-:S05]  /*3fc0*/  FADD R37, R37, R74 ;  /* 0x0000004a25257221 */ /* 0x000fca0000000000 */
[----:B------:R-:W-:Y:S01]  /*3fd0*/  @!P1 FMUL R62, R62, 0.5 ;  /* 0x3f0000003e3e9820 */ /* 0x000fe20000400000 */
[----:B-1----:R-:W-:Y:S01]  /*3fe0*/  @!P2 FMUL R64, R64, R64 ;  /* 0x000000404040a220 */ /* 0x002fe20000400000 */
[----:B------:R-:W-:Y:S02]  /*3ff0*/  FSETP.GEU.AND P2, PT, R46, -126, PT ;  /* 0xc2fc00002e00780b */ /* 0x000fe40003f4e000 */
[----:B------:R-:W1:Y:S01]  /*4000*/  MUFU.EX2 R65, R62 ;  /* 0x0000003e00417308 */ /* 0x000e620000000800 */
[----:B------:R-:W-:Y:S01]  /*4010*/  FADD R41, R41, R64 ;  /* 0x0000004029297221 */ /* 0x000fe20000000000 */
[----:B------:R-:W-:-:S06]  /*4020*/  @!P6 FMUL R63, R63, 0.5 ;  /* 0x3f0000003f3fe820 */ /* 0x000fcc0000400000 */
[----:B------:R-:W2:Y:S03]  /*4030*/  MUFU.EX2 R66, R63 ;  /* 0x0000003f00427308 */ /* 0x000ea60000000800 */
[----:B------:R-:W-:-:S05]  /*4040*/  @!P2 FMUL R46, R46, 0.5 ;  /* 0x3f0000002e2ea820 */ /* 0x000fca0000400000 */
[----:B------:R-:W3:Y:S01]  /*4050*/  MUFU.EX2 R60, R46 ;  /* 0x0000002e003c7308 */ /* 0x000ee20000000800 */
[----:B-1----:R-:W-:Y:S01]  /*4060*/  @!P1 FMUL R65, R65, R65 ;  /* 0x0000004141419220 */ /* 0x002fe20000400000 */
[----:B------:R-:W-:-:S03]  /*4070*/  FSETP.GEU.AND P1, PT, R51, -126, PT ;  /* 0xc2fc00003300780b */ /* 0x000fc60003f2e000 */
[----:B------:R-:W-:-:S03]  /*4080*/  FADD R42, R42, R65 ;  /* 0x000000412a2a7221 */ /* 0x000fc60000000000 */
[----:B------:R-:W1:Y:S01]  /*4090*/  MUFU.EX2 R63, R34 ;  /* 0x00000022003f7308 */ /* 0x000e620000000800 */
[----:B--2---:R-:W-:Y:S01]  /*40a0*/  @!P6 FMUL R66, R66, R66 ;  /* 0x000000424242e220 */ /* 0x004fe20000400000 */
[----:B------:R-:W-:-:S03]  /*40b0*/  FSETP.GEU.AND P6, PT, R50, -126, PT ;  /* 0xc2fc00003200780b */ /* 0x000fc60003fce000 */
[----:B------:R-:W-:Y:S02]  /*40c0*/  FADD R43, R43, R66 ;  /* 0x000000422b2b7221 */ /* 0x000fe40000000000 */
[----:B------:R-:W-:Y:S01]  /*40d0*/  @!P1 FMUL R51, R51, 0.5 ;  /* 0x3f00000033339820 */ /* 0x000fe20000400000 */
[----:B---3--:R-:W-:Y:S01]  /*40e0*/  @!P2 FMUL R60, R60, R60 ;  /* 0x0000003c3c3ca220 */ /* 0x008fe20000400000 */
[----:B------:R-:W-:-:S04]  /*40f0*/  FSETP.GEU.AND P2, PT, R30, -126, PT ;  /* 0xc2fc00001e00780b */ /* 0x000fc80003f4e000 */
[----:B------:R-:W2:Y:S01]  /*4100*/  MUFU.EX2 R51, R51 ;  /* 0x0000003300337308 */ /* 0x000ea20000000800 */
[----:B------:R-:W-:Y:S01]  /*4110*/  FADD R57, R57, R60 ;  /* 0x0000003c39397221 */ /* 0x000fe20000000000 */
[----:B------:R-:W-:Y:S01]  /*4120*/  @!P6 FMUL R50, R50, 0.5 ;  /* 0x3f0000003232e820 */ /* 0x000fe20000400000 */
[----:B-1----:R-:W-:Y:S02]  /*4130*/  @!P5 FMUL R63, R63, R63 ;  /* 0x0000003f3f3fd220 */ /* 0x002fe40000400000 */
[----:B------:R-:W-:-:S03]  /*4140*/  FADD R22, R22, R57 ;  /* 0x0000003916167221 */ /* 0x000fc60000000000 */
[----:B------:R-:W1:Y:S01]  /*4150*/  MUFU.EX2 R50, R50 ;  /* 0x0000003200327308 */ /* 0x000e620000000800 */
[----:B------:R-:W-:-:S07]  /*4160*/  @!P2 FMUL R30, R30, 0.5 ;  /* 0x3f0000001e1ea820 */ /* 0x000fce0000400000 */
[----:B------:R-:W3:Y:S01]  /*4170*/  MUFU.EX2 R34, R30 ;  /* 0x0000001e00227308 */ /* 0x000ee20000000800 */
[----:B--2---:R-:W-:Y:S01]  /*4180*/  @!P1 FMUL R51, R51, R51 ;  /* 0x0000003333339220 */ /* 0x004fe20000400000 */
[----:B------:R-:W-:-:S03]  /*4190*/  FSETP.GEU.AND P1, PT, R45, -126, PT ;  /* 0xc2fc00002d00780b */ /* 0x000fc60003f2e000 */
[----:B------:R-:W-:Y:S01]  /*41a0*/  FADD R52, R52, R51 ;  /* 0x0000003334347221 */ /* 0x000fe20000000000 */
[----:B-1----:R-:W-:Y:S01]  /*41b0*/  @!P6 FMUL R50, R50, R50 ;  /* 0x000000323232e220 */ /* 0x002fe20000400000 */
[----:B------:R-:W-:Y:S02]  /*41c0*/  FSETP.GEU.AND P6, PT, R44, -126, PT ;  /* 0xc2fc00002c00780b */ /* 0x000fe40003fce000 */
[----:B------:R-:W-:Y:S01]  /*41d0*/  FADD R52, R11, R52 ;  /* 0x000000340b347221 */ /* 0x000fe20000000000 */
[----:B------:R-:W-:Y:S02]  /*41e0*/  VIADD R11, R2, 0x24020 ;  /* 0x00024020020b7836 */ /* 0x000fe40000000000 */
[----:B------:R-:W-:-:S03]  /*41f0*/  FADD R53, R53, R50 ;  /* 0x0000003235357221 */ /* 0x000fc60000000000 */
[----:B------:R-:W-:Y:S01]  /*4200*/  @!P1 FMUL R45, R45, 0.5 ;  /* 0x3f0000002d2d9820 */ /* 0x000fe20000400000 */
[----:B---3--:R-:W-:Y:S01]  /*4210*/  @!P2 FMUL R34, R34, R34 ;  /* 0x000000222222a220 */ /* 0x008fe20000400000 */
[----:B------:R-:W-:Y:S02]  /*4220*/  FADD R14, R14, R53 ;  /* 0x000000350e0e7221 */ /* 0x000fe40000000000 */
[----:B------:R-:W1:Y:S01]  /*4230*/  MUFU.EX2 R61, R45 ;  /* 0x0000002d003d7308 */ /* 0x000e620000000800 */
[----:B------:R-:W-:-:S07]  /*4240*/  @!P6 FMUL R44, R44, 0.5 ;  /* 0x3f0000002c2ce820 */ /* 0x000fce0000400000 */
[----:B------:R-:W2:Y:S01]  /*4250*/  MUFU.EX2 R62, R44 ;  /* 0x0000002c003e7308 */ /* 0x000ea20000000800 */
[----:B------:R-:W-:Y:S02]  /*4260*/  WARPGROUP.DEPBAR.LE gsb0, 0x0 ;  /* 0x00008000000079c5 */ /* 0x000fe40000010000 */
[----:B------:R-:W-:Y:S01]  /*4270*/  F2FP.BF16.F32.PACK_AB R25, R69, R68 ;  /* 0x000000444519723e */ /* 0x000fe200000010ff */
[----:B-1----:R-:W-:Y:S01]  /*4280*/  @!P1 FMUL R61, R61, R61 ;  /* 0x0000003d3d3d9220 */ /* 0x002fe20000400000 */
[----:B------:R-:W-:-:S03]  /*4290*/  F2FP.BF16.F32.PACK_AB R27, R71, R70 ;  /* 0x00000046471b723e */ /* 0x000fc600000010ff */
[----:B------:R-:W1:Y:S01]  /*42a0*/  MUFU.EX2 R44, R35 ;  /* 0x00000023002c7308 */ /* 0x000e620000000800 */
[----:B------:R-:W-:Y:S01]  /*42b0*/  F2FP.BF16.F32.PACK_AB R24, R73, R72 ;  /* 0x000000484918723e */ /* 0x000fe200000010ff */
[----:B------:R-:W-:Y:S01]  /*42c0*/  FADD R58, R58, R61 ;  /* 0x0000003d3a3a7221 */ /* 0x000fe20000000000 */
[----:B------:R-:W-:Y:S01]  /*42d0*/  F2FP.BF16.F32.PACK_AB R26, R83, R82 ;  /* 0x00000052531a723e */ /* 0x000fe200000010ff */
[----:B--2---:R-:W-:Y:S01]  /*42e0*/  @!P6 FMUL R62, R62, R62 ;  /* 0x0000003e3e3ee220 */ /* 0x004fe20000400000 */
[----:B------:R-:W-:Y:S01]  /*42f0*/  FSETP.GEU.AND P1, PT, R32, -126, PT ;  /* 0xc2fc00002000780b */ /* 0x000fe20003f2e000 */
[----:B------:R-:W-:Y:S01]  /*4300*/  FADD R21, R21, R58 ;  /* 0x0000003a15157221 */ /* 0x000fe20000000000 */
[----:B------:R-:W-:Y:S01]  /*4310*/  WARPGROUP.ARRIVE ;  /* 0x00000000000079c5 */ /* 0x000fe20000000000 */
[----:B------:R-:W-:Y:S01]  /*4320*/  FSETP.GEU.AND P6, PT, R33, -126, PT ;  /* 0xc2fc00002100780b */ /* 0x000fe20003fce000 */
[----:B------:R-:W-:-:S04]  /*4330*/  FADD R59, R59, R62 ;  /* 0x0000003e3b3b7221 */ /* 0x000fc80000000000 */
[----:B------:R-:W-:Y:S01]  /*4340*/  HGMMA.64x128x16.F32.BF16 R88, R24, gdesc[UR4].tnspB, R88, gsb0 ;  /* 0x41e0000418587df0 */ /* 0x000fe20008001858 */
[----:B------:R-:W-:Y:S01]  /*4350*/  UIADD3 UR6, UR23, 0xa00, URZ ;  /* 0x00000a0017067890 */ /* 0x000fe2000fffe03f */
[----:B------:R-:W-:Y:S01]  /*4360*/  FADD R28, R28, R59 ;  /* 0x0000003b1c1c7221 */ /* 0x000fe20000000000 */
[----:B------:R-:W-:Y:S01]  /*4370*/  UMOV UR7, 0x40000040 ;  /* 0x4000004000077882 */ /* 0x000fe20000000000 */
[----:B-1----:R-:W-:Y:S01]  /*4380*/  @!P4 FMUL R44, R44, R44 ;  /* 0x0000002c2c2cc220 */ /* 0x002fe20000400000 */
[----:B------:R-:W-:-:S03]  /*4390*/  @!P1 FMUL R32, R32, 0.5 ;  /* 0x3f00000020209820 */ /* 0x000fc60000400000 */
[----:B------:R-:W-:Y:S01]  /*43a0*/  @!P6 FMUL R33, R33, 0.5 ;  /* 0x3f0000002121e820 */ /* 0x000fe20000400000 */
[----:B------:R-:W1:Y:S08]  /*43b0*/  MUFU.EX2 R45, R32 ;  /* 0x00000020002d7308 */ /* 0x000e700000000800 */
[----:B------:R-:W2:Y:S01]  /*43c0*/  MUFU.EX2 R46, R33 ;  /* 0x00000021002e7308 */ /* 0x000ea20000000800 */
[----:B-1----:R-:W-:Y:S01]  /*43d0*/  @!P1 FMUL R45, R45, R45 ;  /* 0x0000002d2d2d9220 */ /* 0x002fe20000400000 */
[----:B------:R-:W-:Y:S01]  /*43e0*/  FSETP.GEU.AND P1, PT, R29, -126, PT ;  /* 0xc2fc00001d00780b */ /* 0x000fe20003f2e000 */
[----:B--2---:R-:W-:Y:S01]  /*43f0*/  @!P6 FMUL R46, R46, R46 ;  /* 0x0000002e2e2ee220 */ /* 0x004fe20000400000 */
[----:B------:R-:W-:-:S11]  /*4400*/  FSETP.GEU.AND P6, PT, R23, -126, PT ;  /* 0xc2fc00001700780b */ /* 0x000fd60003fce000 */
[----:B------:R-:W-:-:S04]  /*4410*/  @!P1 FMUL R29, R29, 0.5 ;  /* 0x3f0000001d1d9820 */ /* 0x000fc80000400000 */
[----:B------:R-:W1:Y:S01]  /*4420*/  MUFU.EX2 R33, R29 ;  /* 0x0000001d00217308 */ /* 0x000e620000000800 */
[----:B------:R-:W-:-:S07]  /*4430*/  @!P6 FMUL R23, R23, 0.5 ;  /* 0x3f0000001717e820 */ /* 0x000fce0000400000 */
[----:B------:R2:W3:Y:S01]  /*4440*/  MUFU.EX2 R32, R23 ;  /* 0x0000001700207308 */ /* 0x0004e20000000800 */
[----:B-1----:R-:W-:Y:S01]  /*4450*/  @!P1 FMUL R33, R33, R33 ;  /* 0x0000002121219220 */ /* 0x002fe20000400000 */
[----:B--2---:R-:W-:Y:S01]  /*4460*/  FADD R23, R68, R45 ;  /* 0x0000002d44177221 */ /* 0x004fe20000000000 */
[----:B------:R-:W-:-:S03]  /*4470*/  ISETP.GE.AND P1, PT, R12, 0x101, PT ;  /* 0x000001010c00780c */ /* 0x000fc60003f26270 */
[----:B------:R-:W-:Y:S01]  /*4480*/  FADD R23, R36, R23 ;  /* 0x0000001724177221 */ /* 0x000fe20000000000 */
[----:B---3--:R-:W-:-:S03]  /*4490*/  @!P6 FMUL R32, R32, R32 ;  /* 0x000000202020e220 */ /* 0x008fc60000400000 */
[----:B------:R-:W-:Y:S01]  /*44a0*/  FADD R23, R52, R23 ;  /* 0x0000001734177221 */ /* 0x000fe20000000000 */
[----:B------:R-:W-:Y:S02]  /*44b0*/  WARPGROUP.DEPBAR.LE gsb0, 0x0 ;  /* 0x00008000000079c5 */ /* 0x000fe40000010000 */
[----:B------:R-:W-:Y:S02]  /*44c0*/  F2FP.BF16.F32.PACK_AB R25, R85, R84 ;  /* 0x000000545519723e */ /* 0x000fe400000010ff */
[----:B------:R-:W-:Y:S02]  /*44d0*/  F2FP.BF16.F32.PACK_AB R27, R87, R86 ;  /* 0x00000056571b723e */ /* 0x000fe400000010ff */
[----:B------:R-:W-:Y:S02]  /*44e0*/  F2FP.BF16.F32.PACK_AB R24, R79, R152 ;  /* 0x000000984f18723e */ /* 0x000fe400000010ff */
[----:B------:R-:W-:-:S04]  /*44f0*/  F2FP.BF16.F32.PACK_AB R26, R81, R78 ;  /* 0x0000004e511a723e */ /* 0x000fc800000010ff */
[----:B------:R-:W-:-:S06]  /*4500*/  WARPGROUP.ARRIVE ;  /* 0x00000000000079c5 */ /* 0x000fcc0000000000 */
[----:B------:R-:W-:Y:S01]  /*4510*/  HGMMA.64x128x16.F32.BF16 R88, R24, gdesc[UR4].tnspB, R88, gsb0 ;  /* 0x41e0000418587df0 */ /* 0x000fe20008001858 */
[----:B------:R-:W-:Y:S01]  /*4520*/  UIADD3 UR6, UR23, 0xa80, URZ ;  /* 0x00000a8017067890 */ /* 0x000fe2000fffe03f */
[----:B------:R-:W-:Y:S01]  /*4530*/  UMOV UR7, 0x40000040 ;  /* 0x4000004000077882 */ /* 0x000fe20000000000 */
        /* <DEDUP_REMOVED lines=19> */
[----:B------:R-:W-:Y:S01]  /*4670*/  F2FP.BF16.F32.PACK_AB R25, R46, R45 ;  /* 0x0000002d2e19723e */ /* 0x000fe200000010ff */
[----:B------:R-:W-:Y:S01]  /*4680*/  FADD R46, R69, R46 ;  /* 0x0000002e452e7221 */ /* 0x000fe20000000000 */
[----:B------:R-:W-:Y:S01]  /*4690*/  F2FP.BF16.F32.PACK_AB R27, R44, R63 ;  /* 0x0000003f2c1b723e */ /* 0x000fe200000010ff */
[----:B------:R-:W-:Y:S01]  /*46a0*/  FADD R63, R70, R63 ;  /* 0x0000003f463f7221 */ /* 0x000fe20000000000 */
[----:B------:R-:W-:Y:S01]  /*46b0*/  F2FP.BF16.F32.PACK_AB R24, R34, R31 ;  /* 0x0000001f2218723e */ /* 0x000fe200000010ff */
[----:B------:R-:W-:Y:S01]  /*46c0*/  FADD R31, R72, R31 ;  /* 0x0000001f481f7221 */ /* 0x000fe20000000000 */
[----:B------:R-:W-:Y:S01]  /*46d0*/  F2FP.BF16.F32.PACK_AB R26, R32, R33 ;  /* 0x00000021201a723e */ /* 0x000fe200000010ff */
[----:B------:R-:W-:Y:S01]  /*46e0*/  FADD R34, R73, R34 ;  /* 0x0000002249227221 */ /* 0x000fe20000000000 */
[----:B------:R-:W-:Y:S01]  /*46f0*/  FADD R33, R82, R33 ;  /* 0x0000002152217221 */ /* 0x000fe20000000000 */
[----:B------:R-:W-:Y:S01]  /*4700*/  FADD R32, R83, R32 ;  /* 0x0000002053207221 */ /* 0x000fe20000000000 */
[----:B------:R-:W-:Y:S01]  /*4710*/  WARPGROUP.ARRIVE ;  /* 0x00000000000079c5 */ /* 0x000fe20000000000 */
[----:B------:R-:W-:Y:S01]  /*4720*/  FADD R44, R71, R44 ;  /* 0x0000002c472c7221 */ /* 0x000fe20000000000 */
[----:B------:R-:W-:Y:S01]  /*4730*/  FADD R40, R40, R31 ;  /* 0x0000001f28287221 */ /* 0x000fe20000000000 */
[----:B------:R-:W-:Y:S01]  /*4740*/  FADD R41, R41, R34 ;  /* 0x0000002229297221 */ /* 0x000fe20000000000 */
[----:B------:R-:W-:Y:S01]  /*4750*/  FADD R42, R42, R33 ;  /* 0x000000212a2a7221 */ /* 0x000fe20000000000 */
[----:B------:R-:W-:Y:S01]  /*4760*/  FADD R43, R43, R32 ;  /* 0x000000202b2b7221 */ /* 0x000fe20000000000 */
[----:B------:R-:W-:Y:S01]  /*4770*/  HGMMA.64x128x16.F32.BF16 R88, R24, gdesc[UR4].tnspB, R88, gsb0 ;  /* 0x41e0000418587df0 */ /* 0x000fe20008001858 */
[----:B------:R-:W-:Y:S01]  /*4780*/  FADD R37, R37, R46 ;  /* 0x0000002e25257221 */ /* 0x000fe20000000000 */
        /* <DEDUP_REMOVED lines=12> */
[----:B------:R-:W-:-:S02]  /*4850*/  FADD R14, R14, R39 ;  /* 0x000000270e0e7221 */ /* 0x000fc40000000000 */
[----:B------:R-:W-:Y:S01]  /*4860*/  FADD R13, R15, R22 ;  /* 0x000000160f0d7221 */ /* 0x000fe20000000000 */
[----:B------:R-:W-:Y:S01]  /*4870*/  MOV R15, 0x2 ;  /* 0x00000002000f7802 */ /* 0x000fe20000000f00 */
[----:B------:R-:W-:Y:S01]  /*4880*/  FADD R12, R23, R14 ;  /* 0x0000000e170c7221 */ /* 0x000fe20000000000 */
[----:B------:R-:W-:Y:S02]  /*4890*/  WARPGROUP.DEPBAR.LE gsb0, 0x0 ;  /* 0x00008000000079c5 */ /* 0x000fe40000010000 */
[----:B------:R-:W-:-:S04]  /*48a0*/  PRMT R24, RZ, 0x654, R11 ;  /* 0x00000654ff187816 */ /* 0x000fc8000000000b */
[----:B------:R1:W-:Y:S01]  /*48b0*/  SYNCS.ARRIVE.TRANS64.RED.A1T0 RZ, [R24+URZ], RZ ;  /* 0x000000ff18ff79a7 */ /* 0x0003e2000810043f */
[----:B------:R-:W-:Y:S05]  /*48c0*/  @!P1 BRA `(.L_x_24) ;  /* 0x0000003000609947 */ /* 0x000fea0003800000 */
[----:B------:R-:W-:Y:S01]  /*48d0*/  IMAD.MOV.U32 R21, RZ, RZ, R19 ;  /* 0x000000ffff157224 */ /* 0x000fe200078e0013 */
[----:B------:R-:W-:Y:S01]  /*48e0*/  MOV R23, R18 ;  /* 0x0000001200177202 */ /* 0x000fe20000000f00 */
[----:B------:R-:W-:Y:S01]  /*48f0*/  IMAD.MOV.U32 R6, RZ, RZ, 0x1 ;  /* 0x00000001ff067424 */ /* 0x000fe200078e00ff */
[----:B------:R-:W-:Y:S01]  /*4900*/  MOV R15, 0x2 ;  /* 0x00000002000f7802 */ /* 0x000fe20000000f00 */
[----:B------:R-:W-:Y:S01]  /*4910*/  ULDC.64 UR60, c[0x0][0x198] ;  /* 0x00006600003c7ab9 */ /* 0x000fe20000000a00 */
[----:B------:R-:W-:Y:S01]  /*4920*/  MOV R3, RZ ;  /* 0x000000ff00037202 */ /* 0x000fe20000000f00 */
[----:B------:R-:W-:-:S06]  /*4930*/  ULDC UR22, c[0x0][0x604] ;  /* 0x0001810000167ab9 */ /* 0x000fcc0000000800 */
.L_x_36:
[----:B------:R-:W-:Y:S01]  /*4940*/  LEA R19, R15, R2, 0x3 ;  /* 0x000000020f137211 */ /* 0x000fe200078e18ff */
[----:B------:R-:W-:Y:S05]  /*4950*/  YIELD ;  /* 0x0000000000007946 */ /* 0x000fea0003800000 */
[----:B------:R-:W-:Y:S02]  /*4960*/  SHF.L.U32 R14, R3, 0x1f, RZ ;  /* 0x0000001f030e7819 */ /* 0x000fe400000006ff */
[C---:B------:R-:W-:Y:S01]  /*4970*/  ISETP.GT.AND P1, PT, R17.reuse, 0x2, PT ;  /* 0x000000021100780c */ /* 0x040fe20003f24270 */
[----:B------:R-:W-:Y:S01]  /*4980*/  VIADD R17, R17, 0xffffffff ;  /* 0xffffffff11117836 */ /* 0x000fe20000000000 */
[----:B------:R-:W2:Y:S02]  /*4990*/  SYNCS.PHASECHK.TRANS64.TRYWAIT P2, [R19+URZ+0x24000], R14 ;  /* 0x0240000e130075a7 */ /* 0x000ea4000804017f */
[----:B--2---:R-:W-:Y:S09]  /*49a0*/  @!P2 BRA `(.L_x_25) ;  /* 0x000000880060a947 */ /* 0x004ff20003800000 */
.L_x_84:
[----:B------:R-:W-:Y:S05]  /*49b0*/  WARPSYNC.ALL ;  /* 0x0000000000007948 */ /* 0x000fea0003800000 */
[----:B------:R-:W-:Y:S01]  /*49c0*/  R2UR UR58, R15 ;  /* 0x000000000f3a72ca */ /* 0x000fe200000e0000 */
[----:B-1----:R-:W-:Y:S01]  /*49d0*/  WARPGROUP.ARRIVE ;  /* 0x00000000000079c5 */ /* 0x002fe20000000000 */
[----:B------:R-:W-:Y:S01]  /*49e0*/  UMOV UR59, 0x40000040 ;  /* 0x40000040003b7882 */ /* 0x000fe20000000000 */
[----:B------:R-:W-:Y:S01]  /*49f0*/  UMOV UR55, 0x40000040 ;  /* 0x4000004000377882 */ /* 0x000fe20000000000 */
[----:B------:R-:W-:Y:S01]  /*4a00*/  UMOV UR51, 0x40000040 ;  /* 0x4000004000337882 */ /* 0x000fe20000000000 */
[----:B------:R-:W-:Y:S01]  /*4a10*/  UMOV UR47, 0x40000040 ;  /* 0x40000040002f7882 */ /* 0x000fe20000000000 */
[----:B------:R-:W-:Y:S01]  /*4a20*/  UMOV UR43, 0x40000040 ;  /* 0x40000040002b7882 */ /* 0x000fe20000000000 */
[----:B------:R-:W-:Y:S01]  /*4a30*/  UMOV UR31, 0x40000040 ;  /* 0x40000040001f7882 */ /* 0x000fe20000000000 */
[----:B------:R-:W-:Y:S01]  /*4a40*/  UMOV UR27, 0x40000040 ;  /* 0x40000040001b7882 */ /* 0x000fe20000000000 */
[----:B------:R-:W-:Y:S01]  /*4a50*/  UMOV UR7, 0x40000040 ;  /* 0x4000004000077882 */ /* 0x000fe20000000000 */
[----:B------:R-:W-:-:S03]  /*4a60*/  ISETP.NE.AND P2, PT, R9, RZ, PT ;  /* 0x000000ff0900720c */ /* 0x000fc60003f45270 */
[----:B------:R-:W-:-:S04]  /*4a70*/  ULEA UR58, UR58, UR38, 0xb ;  /* 0x000000263a3a7291 */ /* 0x000fc8000f8e583f */
[----:B------:R-:W-:Y:S02]  /*4a80*/  UIADD3 UR54, UR58, 0x2, URZ ;  /* 0x000000023a367890 */ /* 0x000fe4000fffe03f */
[----:B------:R-:W-:Y:S02]  /*4a90*/  UIADD3 UR50, UR58, 0x4, URZ ;  /* 0x000000043a327890 */ /* 0x000fe4000fffe03f */
[----:B------:R-:W-:Y:S02]  /*4aa0*/  UIADD3 UR46, UR58, 0x6, URZ ;  /* 0x000000063a2e7890 */ /* 0x000fe4000fffe03f */
[----:B------:R-:W-:Y:S01]  /*4ab0*/  HGMMA.64x128x16.F32.BF16 R24, gdesc[UR56], RZ, !UPT, gsb0 ;  /* 0x01e00000381879f0 */ /* 0x000fe2000c0018ff */
[----:B------:R-:W-:Y:S02]  /*4ac0*/  UIADD3 UR42, UR58, 0x400, URZ ;  /* 0x000004003a2a7890 */ /* 0x000fe4000fffe03f */
[----:B------:R-:W-:Y:S02]  /*4ad0*/  UIADD3 UR30, UR58, 0x402, URZ ;  /* 0x000004023a1e7890 */ /* 0x000fe4000fffe03f */
[----:B------:R-:W-:-:S02]  /*4ae0*/  UIADD3 UR26, UR58, 0x404, URZ ;  /* 0x000004043a1a7890 */ /* 0x000fc4000fffe03f */
[----:B------:R-:W-:Y:S01]  /*4af0*/  UIADD3 UR6, UR58, 0x406, URZ ;  /* 0x000004063a067890 */ /* 0x000fe2000fffe03f */
[----:B------:R-:W-:Y:S02]  /*4b00*/  WARPGROUP.DEPBAR.LE gsb0, 0x0 ;  /* 0x00008000000079c5 */ /* 0x000fe40000010000 */
[----:B------:R-:W-:-:S06]  /*4b10*/  WARPGROUP.ARRIVE ;  /* 0x00000000000079c5 */ /* 0x000fcc0000000000 */
[----:B------:R-:W-:Y:S03]  /*4b20*/  HGMMA.64x128x16.F32.BF16 R24, gdesc[UR52], R24, gsb0 ;  /* 0x01e00000341879f0 */ /* 0x000fe60008001818 */
[----:B------:R-:W-:Y:S02]  /*4b30*/  WARPGROUP.DEPBAR.LE gsb0, 0x0 ;  /* 0x00008000000079c5 */ /* 0x000fe40000010000 */
[----:B------:R-:W-:-:S07]  /*4b40*/  WARPGROUP.ARRIVE ;  /* 0x00000000000079c5 */ /* 0x000fce0000000000 */
        /* <DEDUP_REMOVED lines=17> */
[----:B------:R-:W-:Y:S05]  /*4c60*/  @P2 BRA `(.L_x_26) ;  /* 0x0000000000a02947 */ /* 0x000fea0003800000 */
[----:B------:R-:W-:-:S13]  /*4c70*/  ISETP.LT.OR P3, PT, R7, 0x1, !P0 ;  /* 0x000000010700780c */ /* 0x000fda0004761670 */
[----:B------:R-:W-:Y:S05]  /*4c80*/  @P3 BRA `(.L_x_27) ;  /* 0x0000000000943947 */ /* 0x000fea0003800000 */
[----:B--2---:R-:W-:Y:S02]  /*4c90*/  LEA R14, R5, R2, 0x3 ;  /* 0x00000002050e7211 */ /* 0x004fe400078e18ff */
[----:B------:R-:W-:Y:S02]  /*4ca0*/  SHF.L.U32 R19, R4, 0x1f, RZ ;  /* 0x0000001f04137819 */ /* 0x000fe400000006ff */
[----:B------:R-:W-:Y:S02]  /*4cb0*/  ISETP.NE.AND P4, PT, R0, RZ, PT ;  /* 0x000000ff0000720c */ /* 0x000fe40003f85270 */
[----:B------:R-:W1:Y:S02]  /*4cc0*/  SYNCS.PHASECHK.TRANS64.TRYWAIT P3, [R14+URZ+0x24020], R19 ;  /* 0x024020130e0075a7 */ /* 0x000e64000806017f */
[----:B-1----:R-:W-:Y:S09]  /*4cd0*/  @!P3 BRA `(.L_x_28) ;  /* 0x0000008400a8b947 */ /* 0x002ff20003800000 */
.L_x_85:
[----:B------:R-:W-:Y:S05]  /*4ce0*/  @P4 BRA `(.L_x_29) ;  /* 0x0000000000144947 */ /* 0x000fea0003800000 */
[----:B------:R-:W-:Y:S02]  /*4cf0*/  LOP3.LUT P3, RZ, R16, 0x1f, RZ, 0xc0, !PT ;  /* 0x0000001f10ff7812 */ /* 0x000fe4000786c0ff */
[----:B-1----:R-:W-:-:S04]  /*4d00*/  MOV R19, 0x8000 ;  /* 0x0000800000137802 */ /* 0x002fc80000000f00 */
[----:B------:R2:W-:Y:S07]  /*4d10*/  SYNCS.ARRIVE.TRANS64 RZ, [R14+URZ+0x24000], R19 ;  /* 0x024000130eff79a7 */ /* 0x0005ee000800003f */
[----:B------:R-:W-:Y:S05]  /*4d20*/  @!P3 BRA `(.L_x_29) ;  /* 0x000000000004b947 */ /* 0x000fea0003800000 */
[----:B------:R-:W-:Y:S01]  /*4d30*/  BPT.TRAP 0x1 ;  /* 0x000000040000795c */ /* 0x000fe20000300000 */
.L_x_29:
[C---:B------:R-:W-:Y:S01]  /*4d40*/  IMAD R18, R5.reuse, 0x8000, R2 ;  /* 0x0000800005127824 */ /* 0x040fe200078e0202 */
        /* <DEDUP_REMOVED lines=9> */
[----:B------:R-:W-:Y:S01]  /*4de0*/  UMOV UR10, 0x40 ;  /* 0x00000040000a7882 */ /* 0x000fe20000000000 */
[----:B------:R-:W-:Y:S01]  /*4df0*/  UMOV UR12, UR36 ;  /* 0x00000024000c7c82 */ /* 0x000fe20008000000 */
[----:B------:R-:W-:Y:S01]  /*4e00*/  UMOV UR13, UR37 ;  /* 0x00000025000d7c82 */ /* 0x000fe20008000000 */
[----:B------:R-:W-:Y:S01]  /*4e10*/  ISETP.NE.AND P3, PT, R5, 0x4, PT ;  /* 0x000000040500780c */ /* 0x000fe20003f65270 */
[----:B------:R-:W-:-:S02]  /*4e20*/  USHF.L.U32 UR35, UR35, 0x7, URZ ;  /* 0x0000000723237899 */ /* 0x000fc4000800063f */
        /* <DEDUP_REMOVED lines=10> */
[----:B-1----:R-:W-:Y:S01]  /*4ed0*/  NOP ;  /* 0x0000000000007918 */ /* 0x002fe20000000000 */
.L_x_27:
[----:B------:R-:W-:-:S07]  /*4ee0*/  IADD3 R7, R7, -0x1, RZ ;  /* 0xffffffff07077810 */ /* 0x000fce0007ffe0ff */
.L_x_26:
[----:B------:R-:W-:Y:S01]  /*4ef0*/  VIADD R15, R15, 0x1 ;  /* 0x000000010f0f7836 */ /* 0x000fe20000000000 */
[----:B------:R-:W-:Y:S05]  /*4f00*/  WARPSYNC.ALL ;  /* 0x0000000000007948 */ /* 0x000fea0003800000 */
[----:B------:R-:W-:-:S04]  /*4f10*/  ISETP.NE.AND P3, PT, R15, 0x4, PT ;  /* 0x000000040f00780c */ /* 0x000fc80003f65270 */
[----:B--2---:R-:W-:Y:S02]  /*4f20*/  SEL R14, RZ, 0x1, P3 ;  /* 0x00000001ff0e7807 */ /* 0x004fe40001800000 */
[----:B------:R-:W-:Y:S02]  /*4f30*/  SEL R15, R15, RZ, P3 ;  /* 0x000000ff0f0f7207 */ /* 0x000fe40001800000 */
[----:B------:R-:W-:Y:S02]  /*4f40*/  LOP3.LUT R3, R3, R14, RZ, 0x3c, !PT ;  /* 0x0000000e03037212 */ /* 0x000fe400078e3cff */
        /* <DEDUP_REMOVED lines=59> */
[----:B------:R-:W-:Y:S02]  /*5300*/  LEA R154, R6, R11, 0x3 ;  /* 0x0000000b069a7211 */ /* 0x000fe400078e18ff */
[----:B------:R-:W-:Y:S02]  /*5310*/  FMNMX R14, R84, R19, !PT ;  /* 0x00000013540e7209 */ /* 0x000fe40007800000 */
[----:B------:R-:W-:Y:S02]  /*5320*/  FMNMX R19, R83, R18, !PT ;  /* 0x0000001253137209 */ /* 0x000fe40007800000 */
[----:B------:R-:W-:-:S02]  /*5330*/  FMNMX R14, R85, R14, !PT ;  /* 0x0000000e550e7209 */ /* 0x000fc40007800000 */
[----:B------:R-:W-:Y:S02]  /*5340*/  FMNMX R18, R86, R19, !PT ;  /* 0x0000001356127209 */ /* 0x000fe40007800000 */
[----:B------:R-:W-:Y:S01]  /*5350*/  PRMT R154, RZ, 0x654, R154 ;  /* 0x00000654ff9a7816 */ /* 0x000fe2000000009a */
[----:B------:R-:W1:Y:S01]  /*5360*/  SHFL.BFLY PT, R19, R14, 0x1, 0x1f ;  /* 0x0c201f000e137f89 */ /* 0x000e6200000e0000 */
[----:B------:R-:W-:Y:S02]  /*5370*/  FMNMX R20, R87, R18, !PT ;  /* 0x0000001257147209 */ /* 0x000fe40007800000 */
[----:B------:R-:W-:Y:S01]  /*5380*/  LEA R155, R15, R2, 0x3 ;  /* 0x000000020f9b7211 */ /* 0x000fe200078e18ff */
[----:B------:R2:W-:Y:S02]  /*5390*/  SYNCS.ARRIVE.TRANS64.RED.A1T0 RZ, [R154+URZ], RZ ;  /* 0x000000ff9aff79a7 */ /* 0x0005e4000810043f */
[----:B------:R-:W3:Y:S01]  /*53a0*/  SHFL.BFLY PT, R153, R20, 0x1, 0x1f ;  /* 0x0c201f0014997f89 */ /* 0x000ee200000e0000 */
[----:B-1----:R-:W-:-:S05]  /*53b0*/  FMNMX R152, R14, R19, !PT ;  /* 0x000000130e987209 */ /* 0x002fca0007800000 */
[----:B------:R-:W1:Y:S01]  /*53c0*/  SHFL.BFLY PT, R19, R152, 0x2, 0x1f ;  /* 0x0c401f0098137f89 */ /* 0x000e6200000e0000 */
[----:B---3--:R-:W-:-:S05]  /*53d0*/  FMNMX R153, R20, R153, !PT ;  /* 0x0000009914997209 */ /* 0x008fca0007800000 */
[----:B------:R-:W3:Y:S01]  /*53e0*/  SHFL.BFLY PT, R18, R153, 0x2, 0x1f ;  /* 0x0c401f0099127f89 */ /* 0x000ee200000e0000 */
[----:B-1----:R-:W-:Y:S02]  /*53f0*/  FMNMX R19, R152, R19, !PT ;  /* 0x0000001398137209 */ /* 0x002fe40007800000 */
[----:B------:R-:W-:Y:S02]  /*5400*/  SHF.L.U32 R152, R3, 0x1f, RZ ;  /* 0x0000001f03987819 */ /* 0x000fe400000006ff */
[----:B------:R-:W-:Y:S02]  /*5410*/  FSETP.NEU.AND P3, PT, R19, -INF , PT ;  /* 0xff8000001300780b */ /* 0x000fe40003f6d000 */
[----:B---3--:R-:W-:Y:S01]  /*5420*/  FMNMX R18, R153, R18, !PT ;  /* 0x0000001299127209 */ /* 0x008fe20007800000 */
[----:B------:R-:W1:Y:S01]  /*5430*/  SYNCS.PHASECHK.TRANS64.TRYWAIT P5, [R155+URZ+0x24000], R152 ;  /* 0x024000989b0075a7 */ /* 0x000e6200080a017f */
[----:B------:R-:W-:Y:S02]  /*5440*/  FSEL R22, R19, RZ, P3 ;  /* 0x000000ff13167208 */ /* 0x000fe40001800000 */
[----:B------:R-:W-:-:S03]  /*5450*/  FSETP.NEU.AND P3, PT, R18, -INF , PT ;  /* 0xff8000001200780b */ /* 0x000fc60003f6d000 */
[----:B------:R-:W-:Y:S01]  /*5460*/  FADD R14, -R22, R21 ;  /* 0x00000015160e7221 */ /* 0x000fe20000000100 */
[----:B------:R-:W-:-:S03]  /*5470*/  FSEL R156, R18, RZ, P3 ;  /* 0x000000ff129c7208 */ /* 0x000fc60001800000 */
[----:B------:R-:W-:Y:S02]  /*5480*/  FMUL R20, R14, UR22 ;  /* 0x000000160e147c20 */ /* 0x000fe40008400000 */
[----:B------:R-:W-:-:S03]  /*5490*/  FADD R14, -R156, R23 ;  /* 0x000000179c0e7221 */ /* 0x000fc60000000100 */
[----:B------:R-:W-:Y:S01]  /*54a0*/  FSETP.GEU.AND P4, PT, R20, -126, PT ;  /* 0xc2fc00001400780b */ /* 0x000fe20003f8e000 */
[----:B------:R-:W-:Y:S01]  /*54b0*/  FMUL R21, R14, UR22 ;  /* 0x000000160e157c20 */ /* 0x000fe20008400000 */
[----:B------:R-:W-:-:S04]  /*54c0*/  FMUL R14, R156, UR22 ;  /* 0x000000169c0e7c20 */ /* 0x000fc80008400000 */
[----:B------:R-:W-:Y:S01]  /*54d0*/  FSETP.GEU.AND P3, PT, R21, -126, PT ;  /* 0xc2fc00001500780b */ /* 0x000fe20003f6e000 */
[--C-:B------:R-:W-:Y:S01]  /*54e0*/  FFMA R26, R26, UR22, -R14.reuse ;  /* 0x000000161a1a7c23 */ /* 0x100fe2000800080e */
[----:B------:R-:W-:-:S04]  /*54f0*/  FFMA R23, R27, UR22, -R14 ;  /* 0x000000161b177c23 */ /* 0x000fc8000800080e */
[----:B------:R-:W-:Y:S01]  /*5500*/  FSETP.GEU.AND P6, PT, R26, -126, PT ;  /* 0xc2fc00001a00780b */ /* 0x000fe20003fce000 */
[----:B------:R-:W-:-:S06]  /*5510*/  @!P4 FMUL R20, R20, 0.5 ;  /* 0x3f0000001414c820 */ /* 0x000fcc0000400000 */
[----:B------:R-:W-:Y:S01]  /*5520*/  @!P3 FMUL R21, R21, 0.5 ;  /* 0x3f0000001515b820 */ /* 0x000fe20000400000 */
[----:B------:R-:W3:Y:S08]  /*5530*/  MUFU.EX2 R20, R20 ;  /* 0x0000001400147308 */ /* 0x000ef00000000800 */
[----:B------:R-:W4:Y:S01]  /*5540*/  MUFU.EX2 R21, R21 ;  /* 0x0000001500157308 */ /* 0x000f220000000800 */
[----:B-12---:R-:W-:Y:S05]  /*5550*/  @!P5 BRA `(.L_x_30) ;  /* 0x0000007c009cd947 */ /* 0x006fea0003800000 */
.L_x_86:
[--C-:B------:R-:W-:Y:S01]  /*5560*/  FFMA R27, R30, UR22, -R14.reuse ;  /* 0x000000161e1b7c23 */ /* 0x100fe2000800080e */
[--C-:B-1----:R-:W-:Y:S01]  /*5570*/  FFMA R152, R31, UR22, -R14.reuse ;  /* 0x000000161f987c23 */ /* 0x102fe2000800080e */
[----:B------:R-:W-:Y:S01]  /*5580*/  FSETP.GEU.AND P5, PT, R23, -126, PT ;  /* 0xc2fc00001700780b */ /* 0x000fe20003fae000 */
[----:B---3--:R-:W-:Y:S01]  /*5590*/  @!P4 FMUL R20, R20, R20 ;  /* 0x000000141414c220 */ /* 0x008fe20000400000 */
[----:B----4-:R-:W-:Y:S01]  /*55a0*/  @!P3 FMUL R21, R21, R21 ;  /* 0x000000151515b220 */ /* 0x010fe20000400000 */
[----:B------:R-:W-:Y:S01]  /*55b0*/  FSETP.GEU.AND P4, PT, R27, -126, PT ;  /* 0xc2fc00001b00780b */ /* 0x000fe20003f8e000 */
[----:B------:R-:W-:Y:S01]  /*55c0*/  @!P6 FMUL R26, R26, 0.5 ;  /* 0x3f0000001a1ae820 */ /* 0x000fe20000400000 */
[----:B------:R-:W-:Y:S01]  /*55d0*/  FSETP.GEU.AND P3, PT, R152, -126, PT ;  /* 0xc2fc00009800780b */ /* 0x000fe20003f6e000 */
[----:B------:R-:W-:Y:S01]  /*55e0*/  FMUL R31, R22, UR22 ;  /* 0x00000016161f7c20 */ /* 0x000fe20008400000 */
[----:B------:R-:W-:Y:S01]  /*55f0*/  R2UR UR6, R15 ;  /* 0x000000000f0672ca */ /* 0x000fe200000e0000 */
[----:B------:R1:W2:Y:S01]  /*5600*/  MUFU.EX2 R30, R26 ;  /* 0x0000001a001e7308 */ /* 0x0002a20000000800 */
[-C--:B------:R-:W-:Y:S01]  /*5610*/  FMUL R88, R88, R20.reuse ;  /* 0x0000001458587220 */ /* 0x080fe20000400000 */
[--C-:B------:R-:W-:Y:S01]  /*5620*/  FFMA R24, R24, UR22, -R31.reuse ;  /* 0x0000001618187c23 */ /* 0x100fe2000800081f */
[--C-:B------:R-:W-:Y:S01]  /*5630*/  FFMA R25, R25, UR22, -R31.reuse ;  /* 0x0000001619197c23 */ /* 0x100fe2000800081f */
[-C--:B------:R-:W-:Y:S01]  /*5640*/  FMUL R89, R89, R20.reuse ;  /* 0x0000001459597220 */ /* 0x080fe20000400000 */
[----:B------:R-:W-:Y:S01]  /*5650*/  @!P5 FMUL R23, R23, 0.5 ;  /* 0x3f0000001717d820 */ /* 0x000fe20000400000 */
[-C--:B------:R-:W-:Y:S01]  /*5660*/  FMUL R92, R92, R20.reuse ;  /* 0x000000145c5c7220 */ /* 0x080fe20000400000 */
[-C--:B------:R-:W-:Y:S01]  /*5670*/  FMUL R93, R93, R20.reuse ;  /* 0x000000145d5d7220 */ /* 0x080fe20000400000 */
[----:B------:R-:W-:Y:S01]  /*5680*/  @!P4 FMUL R27, R27, 0.5 ;  /* 0x3f0000001b1bc820 */ /* 0x000fe20000400000 */
[--C-:B-1----:R-:W-:Y:S01]  /*5690*/  FFMA R26, R28, UR22, -R31.reuse ;  /* 0x000000161c1a7c23 */ /* 0x102fe2000800081f */
[----:B------:R-:W-:Y:S01]  /*56a0*/  @!P3 FMUL R152, R152, 0.5 ;  /* 0x3f0000009898b820 */ /* 0x000fe20000400000 */
[----:B------:R-:W1:Y:S01]  /*56b0*/  MUFU.EX2 R23, R23 ;  /* 0x0000001700177308 */ /* 0x000e620000000800 */
[-C--:B------:R-:W-:Y:S01]  /*56c0*/  FMUL R96, R96, R20.reuse ;  /* 0x0000001460607220 */ /* 0x080fe20000400000 */
[-C--:B------:R-:W-:Y:S01]  /*56d0*/  FMUL R97, R97, R20.reuse ;  /* 0x0000001461617220 */ /* 0x080fe20000400000 */
[-C--:B------:R-:W-:Y:S01]  /*56e0*/  FMUL R100, R100, R20.reuse ;  /* 0x0000001464647220 */ /* 0x080fe20000400000 */
[-C--:B------:R-:W-:Y:S01]  /*56f0*/  FMUL R101, R101, R20.reuse ;  /* 0x0000001465657220 */ /* 0x080fe20000400000 */
[----:B------:R-:W-:Y:S01]  /*5700*/  FMUL R104, R104, R20 ;  /* 0x0000001468687220 */ /* 0x000fe20000400000 */
[----:B--2---:R-:W-:Y:S01]  /*5710*/  @!P6 FMUL R30, R30, R30 ;  /* 0x0000001e1e1ee220 */ /* 0x004fe20000400000 */
[----:B------:R-:W-:Y:S01]  /*5720*/  FSETP.GEU.AND P6, PT, R24, -126, PT ;  /* 0xc2fc00001800780b */ /* 0x000fe20003fce000 */
[----:B------:R2:W3:Y:S01]  /*5730*/  MUFU.EX2 R22, R27 ;  /* 0x0000001b00167308 */ /* 0x0004e20000000800 */
[-C--:B------:R-:W-:Y:S01]  /*5740*/  FMUL R105, R105, R20.reuse ;  /* 0x0000001469697220 */ /* 0x080fe20000400000 */
[-C--:B------:R-:W-:Y:S01]  /*5750*/  FMUL R108, R108, R20.reuse ;  /* 0x000000146c6c7220 */ /* 0x080fe20000400000 */
[-C--:B------:R-:W-:Y:S01]  /*5760*/  FMUL R109, R109, R20.reuse ;  /* 0x000000146d6d7220 */ /* 0x080fe20000400000 */
[-C--:B------:R-:W-:Y:S01]  /*5770*/  FMUL R112, R112, R20.reuse ;  /* 0x0000001470707220 */ /* 0x080fe20000400000 */
[-C--:B------:R-:W-:Y:S01]  /*5780*/  FMUL R113, R113, R20.reuse ;  /* 0x0000001471717220 */ /* 0x080fe20000400000 */
[-C--:B------:R-:W-:Y:S01]  /*5790*/  FMUL R116, R116, R20.reuse ;  /* 0x0000001474747220 */ /* 0x080fe20000400000 */
[-C--:B------:R-:W-:Y:S01]  /*57a0*/  FMUL R117, R117, R20.reuse ;  /* 0x0000001475757220 */ /* 0x080fe20000400000 */
[----:B------:R-:W4:Y:S01]  /*57b0*/  MUFU.EX2 R153, R152 ;  /* 0x0000009800997308 */ /* 0x000f220000000800 */
[--C-:B--2---:R-:W-:Y:S01]  /*57c0*/  FFMA R27, R29, UR22, -R31.reuse ;  /* 0x000000161d1b7c23 */ /* 0x104fe2000800081f */
[----:B-1----:R-:W-:Y:S01]  /*57d0*/  @!P5 FMUL R23, R23, R23 ;  /* 0x000000171717d220 */ /* 0x002fe20000400000 */
[----:B------:R-:W-:Y:S01]  /*57e0*/  FSETP.GEU.AND P5, PT, R25, -126, PT ;  /* 0xc2fc00001900780b */ /* 0x000fe20003fae000 */
[----:B------:R-:W-:Y:S01]  /*57f0*/  @!P6 FMUL R24, R24, 0.5 ;  /* 0x3f0000001818e820 */ /* 0x000fe20000400000 */
[-C--:B------:R-:W-:Y:S01]  /*5800*/  FMUL R120, R120, R20.reuse ;  /* 0x0000001478787220 */ /* 0x080fe20000400000 */
[-C--:B------:R-:W-:Y:S01]  /*5810*/  FMUL R121, R121, R20.reuse ;  /* 0x0000001479797220 */ /* 0x080fe20000400000 */
[----:B------:R-:W-:Y:S01]  /*5820*/  FMUL R124, R124, R20 ;  /* 0x000000147c7c7220 */ /* 0x000fe20000400000 */
[----:B------:R-:W1:Y:S01]  /*5830*/  MUFU.EX2 R155, R24 ;  /* 0x00000018009b7308 */ /* 0x000e620000000800 */
[----:B---3--:R-:W-:Y:S01]  /*5840*/  @!P4 FMUL R22, R22, R22 ;  /* 0x000000161616c220 */ /* 0x008fe20000400000 */
[----:B------:R-:W-:Y:S01]  /*5850*/  FSETP.GEU.AND P4, PT, R26, -126, PT ;  /* 0xc2fc00001a00780b */ /* 0x000fe20003f8e000 */
[-C--:B------:R-:W-:Y:S01]  /*5860*/  FMUL R125, R125, R20.reuse ;  /* 0x000000147d7d7220 */ /* 0x080fe20000400000 */
[-C--:B------:R-:W-:Y:S01]  /*5870*/  FMUL R128, R128, R20.reuse ;  /* 0x0000001480807220 */ /* 0x080fe20000400000 */
[-C--:B------:R-:W-:Y:S01]  /*5880*/  FMUL R129, R129, R20.reuse ;  /* 0x0000001481817220 */ /* 0x080fe20000400000 */
[-C--:B------:R-:W-:Y:S01]  /*5890*/  FMUL R132, R132, R20.reuse ;  /* 0x0000001484847220 */ /* 0x080fe20000400000 */
[-C--:B------:R-:W-:Y:S01]  /*58a0*/  FMUL R133, R133, R20.reuse ;  /* 0x0000001485857220 */ /* 0x080fe20000400000 */
[----:B------:R-:W-:Y:S01]  /*58b0*/  @!P5 FMUL R25, R25, 0.5 ;  /* 0x3f0000001919d820 */ /* 0x000fe20000400000 */
[----:B----4-:R-:W-:Y:S01]  /*58c0*/  @!P3 FMUL R153, R153, R153 ;  /* 0x000000999999b220 */ /* 0x010fe20000400000 */
[----:B------:R-:W-:Y:S01]  /*58d0*/  FSETP.GEU.AND P3, PT, R27, -126, PT ;  /* 0xc2fc00001b00780b */ /* 0x000fe20003f6e000 */
[-C--:B------:R-:W-:Y:S01]  /*58e0*/  FMUL R136, R136, R20.reuse ;  /* 0x0000001488887220 */ /* 0x080fe20000400000 */
[----:B------:R-:W2:Y:S01]  /*58f0*/  MUFU.EX2 R152, R25 ;  /* 0x0000001900987308 */ /* 0x000ea20000000800 */
[-C--:B------:R-:W-:Y:S01]  /*5900*/  FMUL R137, R137, R20.reuse ;  /* 0x0000001489897220 */ /* 0x080fe20000400000 */
[-C--:B------:R-:W-:Y:S01]  /*5910*/  FMUL R140, R140, R20.reuse ;  /* 0x000000148c8c7220 */ /* 0x080fe20000400000 */
[----:B------:R-:W-:Y:S01]  /*5920*/  @!P4 FMUL R26, R26, 0.5 ;  /* 0x3f0000001a1ac820 */ /* 0x000fe20000400000 */
[-C--:B------:R-:W-:Y:S01]  /*5930*/  FMUL R141, R141, R20.reuse ;  /* 0x000000148d8d7220 */ /* 0x080fe20000400000 */
[----:B-1----:R-:W-:Y:S01]  /*5940*/  @!P6 FMUL R155, R155, R155 ;  /* 0x0000009b9b9be220 */ /* 0x002fe20000400000 */
[-C--:B------:R-:W-:Y:S01]  /*5950*/  FMUL R144, R144, R20.reuse ;  /* 0x0000001490907220 */ /* 0x080fe20000400000 */
[-C--:B------:R-:W-:Y:S01]  /*5960*/  FMUL R145, R145, R20.reuse ;  /* 0x0000001491917220 */ /* 0x080fe20000400000 */
[----:B------:R-:W1:Y:S01]  /*5970*/  MUFU.EX2 R29, R26 ;  /* 0x0000001a001d7308 */ /* 0x000e620000000800 */
[-C--:B------:R-:W-:Y:S01]  /*5980*/  FMUL R148, R148, R20.reuse ;  /* 0x0000001494947220 */ /* 0x080fe20000400000 */
[----:B------:R-:W-:Y:S01]  /*5990*/  FMUL R149, R149, R20 ;  /* 0x0000001495957220 */ /* 0x000fe20000400000 */
[----:B------:R-:W-:Y:S01]  /*59a0*/  @!P3 FMUL R27, R27, 0.5 ;  /* 0x3f0000001b1bb820 */ /* 0x000fe20000400000 */
[-C--:B------:R-:W-:Y:S01]  /*59b0*/  FMUL R90, R90, R21.reuse ;  /* 0x000000155a5a7220 */ /* 0x080fe20000400000 */
[-C--:B------:R-:W-:Y:S01]  /*59c0*/  FMUL R91, R91, R21.reuse ;  /* 0x000000155b5b7220 */ /* 0x080fe20000400000 */
[-C--:B------:R-:W-:Y:S01]  /*59d0*/  FMUL R94, R94, R21.reuse ;  /* 0x000000155e5e7220 */ /* 0x080fe20000400000 */
[-C--:B------:R-:W-:Y:S01]  /*59e0*/  FMUL R95, R95, R21.reuse ;  /* 0x000000155f5f7220 */ /* 0x080fe20000400000 */
[----:B------:R-:W3:Y:S01]  /*59f0*/  MUFU.EX2 R28, R27 ;  /* 0x0000001b001c7308 */ /* 0x000ee20000000800 */
[----:B--2---:R-:W-:Y:S01]  /*5a00*/  @!P5 FMUL R152, R152, R152 ;  /* 0x000000989898d220 */ /* 0x004fe20000400000 */
[-C--:B------:R-:W-:Y:S01]  /*5a10*/  FMUL R98, R98, R21.reuse ;  /* 0x0000001562627220 */ /* 0x080fe20000400000 */
[-C--:B------:R-:W-:Y:S01]  /*5a20*/  FMUL R99, R99, R21.reuse ;  /* 0x0000001563637220 */ /* 0x080fe20000400000 */
[-C--:B------:R-:W-:Y:S01]  /*5a30*/  FMUL R102, R102, R21.reuse ;  /* 0x0000001566667220 */ /* 0x080fe20000400000 */
[-C--:B------:R-:W-:Y:S01]  /*5a40*/  FMUL R103, R103, R21.reuse ;  /* 0x0000001567677220 */ /* 0x080fe20000400000 */
[-C--:B------:R-:W-:Y:S01]  /*5a50*/  FMUL R106, R106, R21.reuse ;  /* 0x000000156a6a7220 */ /* 0x080fe20000400000 */
[-C--:B------:R-:W-:Y:S01]  /*5a60*/  FMUL R107, R107, R21.reuse ;  /* 0x000000156b6b7220 */ /* 0x080fe20000400000 */
[----:B------:R-:W-:Y:S01]  /*5a70*/  FMUL R110, R110, R21 ;  /* 0x000000156e6e7220 */ /* 0x000fe20000400000 */
[----:B-1----:R-:W-:Y:S01]  /*5a80*/  @!P4 FMUL R29, R29, R29 ;  /* 0x0000001d1d1dc220 */ /* 0x002fe20000400000 */
[-C--:B------:R-:W-:Y:S01]  /*5a90*/  FMUL R111, R111, R21.reuse ;  /* 0x000000156f6f7220 */ /* 0x080fe20000400000 */
[-C--:B------:R-:W-:Y:S01]  /*5aa0*/  FMUL R114, R114, R21.reuse ;  /* 0x0000001572727220 */ /* 0x080fe20000400000 */
[-C--:B------:R-:W-:Y:S01]  /*5ab0*/  FMUL R115, R115, R21.reuse ;  /* 0x0000001573737220 */ /* 0x080fe20000400000 */
[-C--:B------:R-:W-:Y:S01]  /*5ac0*/  FMUL R118, R118, R21.reuse ;  /* 0x0000001576767220 */ /* 0x080fe20000400000 */
[-C--:B------:R-:W-:Y:S01]  /*5ad0*/  FMUL R119, R119, R21.reuse ;  /* 0x0000001577777220 */ /* 0x080fe20000400000 */
[-C--:B------:R-:W-:Y:S01]  /*5ae0*/  FMUL R122, R122, R21.reuse ;  /* 0x000000157a7a7220 */ /* 0x080fe20000400000 */
[-C--:B------:R-:W-:Y:S01]  /*5af0*/  FMUL R123, R123, R21.reuse ;  /* 0x000000157b7b7220 */ /* 0x080fe20000400000 */
[----:B---3--:R-:W-:Y:S01]  /*5b00*/  @!P3 FMUL R28, R28, R28 ;  /* 0x0000001c1c1cb220 */ /* 0x008fe20000400000 */
[-C--:B------:R-:W-:Y:S01]  /*5b10*/  FMUL R126, R126, R21.reuse ;  /* 0x000000157e7e7220 */ /* 0x080fe20000400000 */
        /* <DEDUP_REMOVED lines=12> */
[----:B------:R-:W-:Y:S01]  /*5be0*/  FMUL R151, R151, R21 ;  /* 0x0000001597977220 */ /* 0x000fe20000400000 */
[----:B------:R-:W-:Y:S01]  /*5bf0*/  F2FP.BF16.F32.PACK_AB R25, R23, R30 ;  /* 0x0000001e1719723e */ /* 0x000fe200000010ff */
[----:B------:R-:W-:Y:S01]  /*5c00*/  ULEA UR6, UR6, UR23, 0xb ;  /* 0x0000001706067291 */ /* 0x000fe2000f8e583f */
[----:B------:R-:W-:Y:S01]  /*5c10*/  F2FP.BF16.F32.PACK_AB R27, R153, R22 ;  /* 0x00000016991b723e */ /* 0x000fe200000010ff */
[----:B------:R-:W-:Y:S01]  /*5c20*/  UMOV UR7, 0x40000040 ;  /* 0x4000004000077882 */ /* 0x000fe20000000000 */
[----:B------:R-:W-:Y:S01]  /*5c30*/  F2FP.BF16.F32.PACK_AB R24, R152, R155 ;  /* 0x0000009b9818723e */ /* 0x000fe200000010ff */
[--C-:B------:R-:W-:Y:S01]  /*5c40*/  FFMA R154, R34, UR22, -R14.reuse ;  /* 0x00000016229a7c23 */ /* 0x100fe2000800080e */
[----:B------:R-:W-:Y:S01]  /*5c50*/  F2FP.BF16.F32.PACK_AB R26, R28, R29 ;  /* 0x0000001d1c1a723e */ /* 0x000fe200000010ff */
[--C-:B------:R-:W-:Y:S01]  /*5c60*/  FFMA R34, R38, UR22, -R14.reuse ;  /* 0x0000001626227c23 */ /* 0x100fe2000800080e */
[--C-:B------:R-:W-:Y:S01]  /*5c70*/  FFMA R156, R39, UR22, -R14.reuse ;  /* 0x00000016279c7c23 */ /* 0x100fe2000800080e */
[----:B------:R-:W-:Y:S01]  /*5c80*/  UIADD3 UR8, UR6, 0x80, URZ ;  /* 0x0000008006087890 */ /* 0x000fe2000fffe03f */
[----:B------:R-:W-:Y:S01]  /*5c90*/  WARPGROUP.ARRIVE ;  /* 0x00000000000079c5 */ /* 0x000fe20000000000 */
[----:B------:R-:W-:Y:S01]  /*5ca0*/  FSETP.GEU.AND P3, PT, R154, -126, PT ;  /* 0xc2fc00009a00780b */ /* 0x000fe20003f6e000 */
[----:B------:R-:W-:Y:S01]  /*5cb0*/  UMOV UR11, 0x40000040 ;  /* 0x40000040000b7882 */ /* 0x000fe20000000000 */
[----:B------:R-:W-:Y:S01]  /*5cc0*/  FSETP.GEU.AND P6, PT, R34, -126, PT ;  /* 0xc2fc00002200780b */ /* 0x000fe20003fce000 */
[--C-:B------:R-:W-:Y:S01]  /*5cd0*/  FFMA R157, R47, UR22, -R14.reuse ;  /* 0x000000162f9d7c23 */ /* 0x100fe2000800080e */
[----:B------:R-:W-:Y:S01]  /*5ce0*/  FSETP.GEU.AND P5, PT, R156, -126, PT ;  /* 0xc2fc00009c00780b */ /* 0x000fe20003fae000 */
[----:B------:R-:W-:Y:S01]  /*5cf0*/  HGMMA.64x128x16.F32.BF16 R88, R24, gdesc[UR4].tnspB, R88, gsb0 ;  /* 0x41e0000418587df0 */ /* 0x000fe20008001858 */
[----:B------:R-:W-:Y:S01]  /*5d00*/  UMOV UR10, UR8 ;  /* 0x00000008000a7c82 */ /* 0x000fe20008000000 */
[----:B------:R-:W-:Y:S01]  /*5d10*/  UIADD3 UR8, UR6, 0x100, URZ ;  /* 0x0000010006087890 */ /* 0x000fe2000fffe03f */
[--C-:B------:R-:W-:Y:S01]  /*5d20*/  FFMA R70, R70, UR22, -R14.reuse ;  /* 0x0000001646467c23 */ /* 0x100fe2000800080e */
[--C-:B------:R-:W-:Y:S01]  /*5d30*/  FFMA R64, R64, UR22, -R31.reuse ;  /* 0x0000001640407c23 */ /* 0x100fe2000800081f */
[----:B------:R-:W-:Y:S01]  /*5d40*/  FFMA R86, R86, UR22, -R14 ;  /* 0x0000001656567c23 */ /* 0x000fe2000800080e */
[----:B------:R-:W-:Y:S01]  /*5d50*/  FFMA R30, R21, R12, R30 ;  /* 0x0000000c151e7223 */ /* 0x000fe2000000001e */
[--C-:B------:R-:W-:Y:S01]  /*5d60*/  FFMA R21, R84, UR22, -R31.reuse ;  /* 0x0000001654157c23 */ /* 0x100fe2000800081f */
[----:B------:R-:W-:Y:S01]  /*5d70*/  @!P3 FMUL R154, R154, 0.5 ;  /* 0x3f0000009a9ab820 */ /* 0x000fe20000400000 */
[--C-:B------:R-:W-:Y:S01]  /*5d80*/  FFMA R80, R80, UR22, -R31.reuse ;  /* 0x0000001650507c23 */ /* 0x100fe2000800081f */
[----:B------:R-:W-:Y:S01]  /*5d90*/  @!P6 FMUL R34, R34, 0.5 ;  /* 0x3f0000002222e820 */ /* 0x000fe20000400000 */
[--C-:B------:R-:W-:Y:S01]  /*5da0*/  FFMA R81, R81, UR22, -R31.reuse ;  /* 0x0000001651517c23 */ /* 0x100fe2000800081f */
[----:B------:R-:W-:Y:S01]  /*5db0*/  @!P5 FMUL R156, R156, 0.5 ;  /* 0x3f0000009c9cd820 */ /* 0x000fe20000400000 */
[----:B------:R1:W2:Y:S01]  /*5dc0*/  MUFU.EX2 R38, R154 ;  /* 0x0000009a00267308 */ /* 0x0002a20000000800 */
[----:B------:R-:W-:Y:S01]  /*5dd0*/  FFMA R85, R85, UR22, -R31 ;  /* 0x0000001655557c23 */ /* 0x000fe2000800081f */
[----:B------:R-:W-:Y:S01]  /*5de0*/  FFMA R13, R20, R13, R155 ;  /* 0x0000000d140d7223 */ /* 0x000fe2000000009b */
[----:B------:R-:W-:Y:S01]  /*5df0*/  FADD R23, R30, R23 ;  /* 0x000000171e177221 */ /* 0x000fe20000000000 */
[----:B------:R-:W-:Y:S01]  /*5e00*/  UMOV UR7, 0x40000040 ;  /* 0x4000004000077882 */ /* 0x000fe20000000000 */
[----:B------:R-:W-:-:S02]  /*5e10*/  VIADD R6, R6, 0x1 ;  /* 0x0000000106067836 */ /* 0x000fc40000000000 */
[----:B------:R-:W-:Y:S01]  /*5e20*/  FADD R152, R13, R152 ;  /* 0x000000980d987221 */ /* 0x000fe20000000000 */
[----:B------:R-:W-:Y:S01]  /*5e30*/  FADD R22, R23, R22 ;  /* 0x0000001617167221 */ /* 0x000fe20000000000 */
[----:B------:R-:W3:Y:S01]  /*5e40*/  MUFU.EX2 R34, R34 ;  /* 0x0000002200227308 */ /* 0x000ee20000000800 */
[----:B-1----:R-:W-:Y:S01]  /*5e50*/  FFMA R154, R37, UR22, -R31 ;  /* 0x00000016259a7c23 */ /* 0x002fe2000800081f */
[----:B------:R-:W-:Y:S01]  /*5e60*/  FADD R29, R152, R29 ;  /* 0x0000001d981d7221 */ /* 0x000fe20000000000 */
[----:B------:R-:W-:Y:S01]  /*5e70*/  FADD R153, R22, R153 ;  /* 0x0000009916997221 */ /* 0x000fe20000000000 */
[----:B------:R-:W-:Y:S02]  /*5e80*/  IADD3 R15, R15, 0x1, RZ ;  /* 0x000000010f0f7810 */ /* 0x000fe40007ffe0ff */
[----:B------:R-:W-:Y:S02]  /*5e90*/  FADD R28, R29, R28 ;  /* 0x0000001c1d1c7221 */ /* 0x000fe40000000000 */
[----:B------:R1:W4:Y:S01]  /*5ea0*/  MUFU.EX2 R39, R156 ;  /* 0x0000009c00277308 */ /* 0x0003220000000800 */
[----:B--2---:R-:W-:Y:S01]  /*5eb0*/  @!P3 FMUL R38, R38, R38 ;  /* 0x000000262626b220 */ /* 0x004fe20000400000 */
[----:B---3--:R-:W-:Y:S01]  /*5ec0*/  @!P6 FMUL R34, R34, R34 ;  /* 0x000000222222e220 */ /* 0x008fe20000400000 */
[--C-:B-1----:R-:W-:Y:S01]  /*5ed0*/  FFMA R156, R42, UR22, -R14.reuse ;  /* 0x000000162a9c7c23 */ /* 0x102fe2000800080e */
[----:B------:R-:W-:Y:S01]  /*5ee0*/  FFMA R42, R46, UR22, -R14 ;  /* 0x000000162e2a7c23 */ /* 0x000fe2000800080e */
[----:B----4-:R-:W-:Y:S01]  /*5ef0*/  @!P5 FMUL R39, R39, R39 ;  /* 0x000000272727d220 */ /* 0x010fe20000400000 */
[----:B------:R-:W-:-:S13]  /*5f00*/  FSETP.GEU.AND P5, PT, R154, -126, PT ;  /* 0xc2fc00009a00780b */ /* 0x000fda0003fae000 */
[----:B------:R-:W-:Y:S01]  /*5f10*/  @!P5 FMUL R154, R154, 0.5 ;  /* 0x3f0000009a9ad820 */ /* 0x000fe20000400000 */
[----:B------:R-:W-:Y:S02]  /*5f20*/  WARPGROUP.DEPBAR.LE gsb0, 0x0 ;  /* 0x00008000000079c5 */ /* 0x000fe40000010000 */
[----:B------:R-:W-:Y:S01]  /*5f30*/  FFMA R27, R35, UR22, -R14 ;  /* 0x00000016231b7c23 */ /* 0x000fe2000800080e */
[--C-:B------:R-:W-:Y:S01]  /*5f40*/  FFMA R24, R32, UR22, -R31.reuse ;  /* 0x0000001620187c23 */ /* 0x100fe2000800081f */
[--C-:B------:R-:W-:Y:S01]  /*5f50*/  FFMA R25, R33, UR22, -R31.reuse ;  /* 0x0000001621197c23 */ /* 0x100fe2000800081f */
[----:B------:R-:W-:Y:S01]  /*5f60*/  FFMA R26, R36, UR22, -R31 ;  /* 0x00000016241a7c23 */ /* 0x000fe2000800081f */
[----:B------:R1:W2:Y:S01]  /*5f70*/  MUFU.EX2 R32, R154 ;  /* 0x0000009a00207308 */ /* 0x0002a20000000800 */
[----:B------:R-:W-:Y:S02]  /*5f80*/  FSETP.GEU.AND P4, PT, R27, -126, PT ;  /* 0xc2fc00001b00780b */ /* 0x000fe40003f8e000 */
[----:B------:R-:W-:-:S02]  /*5f90*/  FSETP.GEU.AND P3, PT, R24, -126, PT ;  /* 0xc2fc00001800780b */ /* 0x000fc40003f6e000 */
[----:B------:R-:W-:Y:S01]  /*5fa0*/  FSETP.GEU.AND P6, PT, R26, -126, PT ;  /* 0xc2fc00001a00780b */ /* 0x000fe20003fce000 */
[----:B-1----:R-:W-:-:S08]  /*5fb0*/  FFMA R154, R45, UR22, -R31 ;  /* 0x000000162d9a7c23 */ /* 0x002fd0000800081f */
[----:B------:R-:W-:Y:S02]  /*5fc0*/  @!P4 FMUL R27, R27, 0.5 ;  /* 0x3f0000001b1bc820 */ /* 0x000fe40000400000 */
[----:B------:R-:W-:Y:S01]  /*5fd0*/  @!P3 FMUL R24, R24, 0.5 ;  /* 0x3f0000001818b820 */ /* 0x000fe20000400000 */
[----:B--2---:R-:W-:Y:S01]  /*5fe0*/  @!P5 FMUL R32, R32, R32 ;  /* 0x000000202020d220 */ /* 0x004fe20000400000 */
[----:B------:R1:W2:Y:S01]  /*5ff0*/  MUFU.EX2 R35, R27 ;  /* 0x0000001b00237308 */ /* 0x0002a20000000800 */
[----:B------:R-:W-:Y:S01]  /*6000*/  @!P6 FMUL R26, R26, 0.5 ;  /* 0x3f0000001a1ae820 */ /* 0x000fe20000400000 */
[----:B------:R-:W-:-:S06]  /*6010*/  FSETP.GEU.AND P5, PT, R157, -126, PT ;  /* 0xc2fc00009d00780b */ /* 0x000fcc0003fae000 */
[----:B------:R-:W3:Y:S01]  /*6020*/  MUFU.EX2 R37, R24 ;  /* 0x0000001800257308 */ /* 0x000ee20000000800 */
[----:B-1----:R-:W-:-:S06]  /*6030*/  F2FP.BF16.F32.PACK_AB R27, R39, R34 ;  /* 0x00000022271b723e */ /* 0x002fcc00000010ff */
[----:B------:R-:W-:Y:S01]  /*6040*/  @!P5 FMUL R157, R157, 0.5 ;  /* 0x3f0000009d9dd820 */ /* 0x000fe20000400000 */
[----:B------:R-:W1:Y:S01]  /*6050*/  MUFU.EX2 R33, R26 ;  /* 0x0000001a00217308 */ /* 0x000e620000000800 */
[----:B--2---:R-:W-:Y:S01]  /*6060*/  @!P4 FMUL R35, R35, R35 ;  /* 0x000000232323c220 */ /* 0x004fe20000400000 */
[----:B------:R-:W-:Y:S01]  /*6070*/  FSETP.GEU.AND P4, PT, R25, -126, PT ;  /* 0xc2fc00001900780b */ /* 0x000fe20003f8e000 */
[----:B---3--:R-:W-:Y:S01]  /*6080*/  @!P3 FMUL R37, R37, R37 ;  /* 0x000000252525b220 */ /* 0x008fe20000400000 */
[----:B------:R-:W-:-:S11]  /*6090*/  FSETP.GEU.AND P3, PT, R156, -126, PT ;  /* 0xc2fc00009c00780b */ /* 0x000fd60003f6e000 */
[----:B------:R-:W-:Y:S01]  /*60a0*/  @!P4 FMUL R25, R25, 0.5 ;  /* 0x3f0000001919c820 */ /* 0x000fe20000400000 */
[----:B-1----:R-:W-:Y:S01]  /*60b0*/  @!P6 FMUL R33, R33, R33 ;  /* 0x000000212121e220 */ /* 0x002fe20000400000 */
[----:B------:R-:W-:Y:S02]  /*60c0*/  FSETP.GEU.AND P6, PT, R42, -126, PT ;  /* 0xc2fc00002a00780b */ /* 0x000fe40003fce000 */
[----:B------:R1:W2:Y:S02]  /*60d0*/  MUFU.EX2 R36, R25 ;  /* 0x0000001900247308 */ /* 0x0002a40000000800 */
[----:B------:R-:W-:Y:S01]  /*60e0*/  F2FP.BF16.F32.PACK_AB R26, R32, R33 ;  /* 0x00000021201a723e */ /* 0x000fe200000010ff */
[----:B------:R-:W-:-:S05]  /*60f0*/  @!P3 FMUL R156, R156, 0.5 ;  /* 0x3f0000009c9cb820 */ /* 0x000fca0000400000 */
[----:B------:R3:W4:Y:S01]  /*6100*/  MUFU.EX2 R47, R156 ;  /* 0x0000009c002f7308 */ /* 0x0007220000000800 */
[----:B-1----:R-:W-:Y:S01]  /*6110*/  F2FP.BF16.F32.PACK_AB R25, R35, R38 ;  /* 0x000000262319723e */ /* 0x002fe200000010ff */
[----:B------:R-:W-:Y:S01]  /*6120*/  FADD R38, R153, R38 ;  /* 0x0000002699267221 */ /* 0x000fe20000000000 */
[----:B------:R-:W-:-:S03]  /*6130*/  @!P6 FMUL R42, R42, 0.5 ;  /* 0x3f0000002a2ae820 */ /* 0x000fc60000400000 */
[----:B------:R-:W-:Y:S01]  /*6140*/  FADD R35, R38, R35 ;  /* 0x0000002326237221 */ /* 0x000fe20000000000 */
[----:B--2---:R-:W-:Y:S02]  /*6150*/  @!P4 FMUL R36, R36, R36 ;  /* 0x000000242424c220 */ /* 0x004fe40000400000 */
[----:B------:R-:W1:Y:S01]  /*6160*/  MUFU.EX2 R42, R42 ;  /* 0x0000002a002a7308 */ /* 0x000e620000000800 */
[--C-:B---3--:R-:W-:Y:S01]  /*6170*/  FFMA R156, R50, UR22, -R14.reuse ;  /* 0x00000016329c7c23 */ /* 0x108fe2000800080e */
[----:B------:R-:W-:Y:S01]  /*6180*/  FFMA R50, R54, UR22, -R14 ;  /* 0x0000001636327c23 */ /* 0x000fe2000800080e */
[----:B------:R-:W-:Y:S01]  /*6190*/  FADD R34, R35, R34 ;  /* 0x0000002223227221 */ /* 0x000fe20000000000 */
[----:B------:R-:W-:Y:S01]  /*61a0*/  F2FP.BF16.F32.PACK_AB R24, R36, R37 ;  /* 0x000000252418723e */ /* 0x000fe200000010ff */
[----:B------:R-:W-:Y:S01]  /*61b0*/  FADD R37, R28, R37 ;  /* 0x000000251c257221 */ /* 0x000fe20000000000 */
[----:B----4-:R-:W-:Y:S02]  /*61c0*/  @!P3 FMUL R47, R47, R47 ;  /* 0x0000002f2f2fb220 */ /* 0x010fe40000400000 */
[----:B------:R-:W-:Y:S01]  /*61d0*/  WARPGROUP.ARRIVE ;  /* 0x00000000000079c5 */ /* 0x000fe20000000000 */
[----:B------:R-:W-:Y:S01]  /*61e0*/  FADD R36, R37, R36 ;  /* 0x0000002425247221 */ /* 0x000fe20000000000 */
[----:B------:R-:W-:-:S03]  /*61f0*/  FADD R34, R34, R39 ;  /* 0x0000002722227221 */ /* 0x000fc60000000000 */
[----:B------:R-:W-:Y:S01]  /*6200*/  FADD R33, R36, R33 ;  /* 0x0000002124217221 */ /* 0x000fe20000000000 */
[----:B------:R-:W-:Y:S01]  /*6210*/  HGMMA.64x128x16.F32.BF16 R88, R24, gdesc[UR8].tnspB, R88, gsb0 ;  /* 0x41e0000818587df0 */ /* 0x000fe20008001858 */
[----:B------:R-:W-:Y:S01]  /*6220*/  UMOV UR10, UR8 ;  /* 0x00000008000a7c82 */ /* 0x000fe20008000000 */
[----:B------:R-:W-:Y:S01]  /*6230*/  UMOV UR11, 0x40000040 ;  /* 0x40000040000b7882 */ /* 0x000fe20000000000 */
[----:B-1----:R-:W-:Y:S01]  /*6240*/  @!P6 FMUL R42, R42, R42 ;  /* 0x0000002a2a2ae220 */ /* 0x002fe20000400000 */
[----:B------:R-:W-:Y:S01]  /*6250*/  UIADD3 UR8, UR6, 0x180, URZ ;  /* 0x0000018006087890 */ /* 0x000fe2000fffe03f */
[----:B------:R-:W-:Y:S01]  /*6260*/  FADD R32, R33, R32 ;  /* 0x0000002021207221 */ /* 0x000fe20000000000 */
[----:B------:R-:W-:Y:S02]  /*6270*/  WARPGROUP.DEPBAR.LE gsb0, 0x0 ;  /* 0x00008000000079c5 */ /* 0x000fe40000010000 */
[----:B------:R-:W-:Y:S01]  /*6280*/  FFMA R27, R43, UR22, -R14 ;  /* 0x000000162b1b7c23 */ /* 0x000fe2000800080e */
[--C-:B------:R-:W-:Y:S01]  /*6290*/  FFMA R24, R40, UR22, -R31.reuse ;  /* 0x0000001628187c23 */ /* 0x100fe2000800081f */
[----:B------:R1:W2:Y:S01]  /*62a0*/  MUFU.EX2 R43, R157 ;  /* 0x0000009d002b7308 */ /* 0x0002a20000000800 */
[--C-:B------:R-:W-:Y:S01]  /*62b0*/  FFMA R25, R41, UR22, -R31.reuse ;  /* 0x0000001629197c23 */ /* 0x100fe2000800081f */
[----:B------:R-:W-:Y:S01]  /*62c0*/  FFMA R26, R44, UR22, -R31 ;  /* 0x000000162c1a7c23 */ /* 0x000fe2000800081f */
[----:B------:R-:W-:-:S02]  /*62d0*/  FSETP.GEU.AND P4, PT, R27, -126, PT ;  /* 0xc2fc00001b00780b */ /* 0x000fc40003f8e000 */
[----:B------:R-:W-:Y:S02]  /*62e0*/  FSETP.GEU.AND P3, PT, R24, -126, PT ;  /* 0xc2fc00001800780b */ /* 0x000fe40003f6e000 */
[----:B------:R-:W-:Y:S01]  /*62f0*/  FSETP.GEU.AND P6, PT, R26, -126, PT ;  /* 0xc2fc00001a00780b */ /* 0x000fe20003fce000 */
[----:B-1----:R-:W-:-:S08]  /*6300*/  FFMA R157, R55, UR22, -R14 ;  /* 0x00000016379d7c23 */ /* 0x002fd0000800080e */
[----:B------:R-:W-:Y:S01]  /*6310*/  @!P4 FMUL R27, R27, 0.5 ;  /* 0x3f0000001b1bc820 */ /* 0x000fe20000400000 */
[----:B--2---:R-:W-:Y:S01]  /*6320*/  @!P5 FMUL R43, R43, R43 ;  /* 0x0000002b2b2bd220 */ /* 0x004fe20000400000 */
[----:B------:R-:W-:Y:S01]  /*6330*/  FSETP.GEU.AND P5, PT, R154, -126, PT ;  /* 0xc2fc00009a00780b */ /* 0x000fe20003fae000 */
[----:B------:R-:W-:Y:S01]  /*6340*/  @!P3 FMUL R24, R24, 0.5 ;  /* 0x3f0000001818b820 */ /* 0x000fe20000400000 */
[----:B------:R1:W2:Y:S01]  /*6350*/  MUFU.EX2 R46, R27 ;  /* 0x0000001b002e7308 */ /* 0x0002a20000000800 */
[----:B------:R-:W-:-:S07]  /*6360*/  @!P6 FMUL R26, R26, 0.5 ;  /* 0x3f0000001a1ae820 */ /* 0x000fce0000400000 */
[----:B------:R-:W3:Y:S01]  /*6370*/  MUFU.EX2 R45, R24 ;  /* 0x00000018002d7308 */ /* 0x000ee20000000800 */
[----:B-1----:R-:W-:Y:S02]  /*6380*/  F2FP.BF16.F32.PACK_AB R27, R43, R42 ;  /* 0x0000002a2b1b723e */ /* 0x002fe400000010ff */
[----:B------:R-:W-:-:S05]  /*6390*/  @!P5 FMUL R154, R154, 0.5 ;  /* 0x3f0000009a9ad820 */ /* 0x000fca0000400000 */
[----:B------:R-:W1:Y:S01]  /*63a0*/  MUFU.EX2 R41, R26 ;  /* 0x0000001a00297308 */ /* 0x000e620000000800 */
[----:B--2---:R-:W-:Y:S01]  /*63b0*/  @!P4 FMUL R46, R46, R46 ;  /* 0x0000002e2e2ec220 */ /* 0x004fe20000400000 */
[----:B------:R-:W-:-:S06]  /*63c0*/  FSETP.GEU.AND P4, PT, R25, -126, PT ;  /* 0xc2fc00001900780b */ /* 0x000fcc0003f8e000 */
[----:B------:R2:W4:Y:S01]  /*63d0*/  MUFU.EX2 R40, R154 ;  /* 0x0000009a00287308 */ /* 0x0005220000000800 */
[----:B---3--:R-:W-:Y:S01]  /*63e0*/  @!P3 FMUL R45, R45, R45 ;  /* 0x0000002d2d2db220 */ /* 0x008fe20000400000 */
[----:B------:R-:W-:-:S05]  /*63f0*/  FSETP.GEU.AND P3, PT, R156, -126, PT ;  /* 0xc2fc00009c00780b */ /* 0x000fca0003f6e000 */
[----:B------:R-:W-:Y:S01]  /*6400*/  @!P4 FMUL R25, R25, 0.5 ;  /* 0x3f0000001919c820 */ /* 0x000fe20000400000 */
[----:B-1----:R-:W-:Y:S01]  /*6410*/  @!P6 FMUL R41, R41, R41 ;  /* 0x000000292929e220 */ /* 0x002fe20000400000 */
[----:B------:R-:W-:Y:S02]  /*6420*/  FSETP.GEU.AND P6, PT, R50, -126, PT ;  /* 0xc2fc00003200780b */ /* 0x000fe40003fce000 */
[----:B------:R1:W3:Y:S01]  /*6430*/  MUFU.EX2 R44, R25 ;  /* 0x00000019002c7308 */ /* 0x0002e20000000800 */
[----:B--2---:R-:W-:-:S03]  /*6440*/  FFMA R154, R53, UR22, -R31 ;  /* 0x00000016359a7c23 */ /* 0x004fc6000800081f */
[----:B------:R-:W-:Y:S01]  /*6450*/  @!P3 FMUL R156, R156, 0.5 ;  /* 0x3f0000009c9cb820 */ /* 0x000fe20000400000 */
[----:B----4-:R-:W-:Y:S01]  /*6460*/  @!P5 FMUL R40, R40, R40 ;  /* 0x000000282828d220 */ /* 0x010fe20000400000 */
[----:B------:R-:W-:Y:S02]  /*6470*/  FSETP.GEU.AND P5, PT, R157, -126, PT ;  /* 0xc2fc00009d00780b */ /* 0x000fe40003fae000 */
[----:B------:R2:W4:Y:S01]  /*6480*/  MUFU.EX2 R54, R156 ;  /* 0x0000009c00367308 */ /* 0x0005220000000800 */
[----:B-1----:R-:W-:Y:S01]  /*6490*/  F2FP.BF16.F32.PACK_AB R25, R46, R47 ;  /* 0x0000002f2e19723e */ /* 0x002fe200000010ff */
[----:B------:R-:W-:Y:S01]  /*64a0*/  FADD R47, R34, R47 ;  /* 0x0000002f222f7221 */ /* 0x000fe20000000000 */
[----:B------:R-:W-:Y:S01]  /*64b0*/  F2FP.BF16.F32.PACK_AB R26, R40, R41 ;  /* 0x00000029281a723e */ /* 0x000fe200000010ff */
[----:B------:R-:W-:Y:S02]  /*64c0*/  @!P6 FMUL R50, R50, 0.5 ;  /* 0x3f0000003232e820 */ /* 0x000fe40000400000 */
[----:B------:R-:W-:Y:S01]  /*64d0*/  FADD R47, R47, R46 ;  /* 0x0000002e2f2f7221 */ /* 0x000fe20000000000 */
[----:B---3--:R-:W-:-:S03]  /*64e0*/  @!P4 FMUL R44, R44, R44 ;  /* 0x0000002c2c2cc220 */ /* 0x008fc60000400000 */
[----:B------:R-:W1:Y:S01]  /*64f0*/  MUFU.EX2 R50, R50 ;  /* 0x0000003200327308 */ /* 0x000e620000000800 */
[----:B--2---:R-:W-:Y:S01]  /*6500*/  FFMA R156, R58, UR22, -R14 ;  /* 0x000000163a9c7c23 */ /* 0x004fe2000800080e */
[----:B------:R-:W-:Y:S01]  /*6510*/  @!P5 FMUL R157, R157, 0.5 ;  /* 0x3f0000009d9dd820 */ /* 0x000fe20000400000 */
[----:B------:R-:W-:Y:S01]  /*6520*/  FADD R42, R47, R42 ;  /* 0x0000002a2f2a7221 */ /* 0x000fe20000000000 */
[----:B------:R-:W-:Y:S01]  /*6530*/  F2FP.BF16.F32.PACK_AB R24, R44, R45 ;  /* 0x0000002d2c18723e */ /* 0x000fe200000010ff */
[----:B------:R-:W-:Y:S01]  /*6540*/  FADD R45, R32, R45 ;  /* 0x0000002d202d7221 */ /* 0x000fe20000000000 */
[----:B----4-:R-:W-:Y:S02]  /*6550*/  @!P3 FMUL R54, R54, R54 ;  /* 0x000000363636b220 */ /* 0x010fe40000400000 */
[----:B------:R-:W-:Y:S01]  /*6560*/  WARPGROUP.ARRIVE ;  /* 0x00000000000079c5 */ /* 0x000fe20000000000 */
[----:B------:R-:W2:Y:S01]  /*6570*/  MUFU.EX2 R55, R157 ;  /* 0x0000009d00377308 */ /* 0x000ea20000000800 */
[----:B------:R-:W-:Y:S01]  /*6580*/  FADD R44, R45, R44 ;  /* 0x0000002c2d2c7221 */ /* 0x000fe20000000000 */
[----:B------:R-:W-:-:S03]  /*6590*/  FADD R43, R42, R43 ;  /* 0x0000002b2a2b7221 */ /* 0x000fc60000000000 */
[----:B------:R-:W-:Y:S01]  /*65a0*/  HGMMA.64x128x16.F32.BF16 R88, R24, gdesc[UR8].tnspB, R88, gsb0 ;  /* 0x41e0000818587df0 */ /* 0x000fe20008001858 */
[----:B------:R-:W-:Y:S01]  /*65b0*/  UMOV UR10, UR8 ;  /* 0x00000008000a7c82 */ /* 0x000fe20008000000 */
[----:B------:R-:W-:Y:S01]  /*65c0*/  UMOV UR11, 0x40000040 ;  /* 0x40000040000b7882 */ /* 0x000fe20000000000 */
[----:B-1----:R-:W-:Y:S01]  /*65d0*/  @!P6 FMUL R50, R50, R50 ;  /* 0x000000323232e220 */ /* 0x002fe20000400000 */
[----:B------:R-:W-:Y:S01]  /*65e0*/  UIADD3 UR8, UR6, 0x200, URZ ;  /* 0x0000020006087890 */ /* 0x000fe2000fffe03f */
[----:B------:R-:W-:-:S04]  /*65f0*/  FADD R41, R44, R41 ;  /* 0x000000292c297221 */ /* 0x000fc80000000000 */
[----:B------:R-:W-:Y:S01]  /*6600*/  FADD R40, R41, R40 ;  /* 0x0000002829287221 */ /* 0x000fe20000000000 */
[----:B--2---:R-:W-:Y:S01]  /*6610*/  @!P5 FMUL R55, R55, R55 ;  /* 0x000000373737d220 */ /* 0x004fe20000400000 */
        /* <DEDUP_REMOVED lines=16> */
[----:B------:R-:W-:-:S07]  /*6720*/  @!P6 FMUL R26, R26, 0.5 ;  /* 0x3f0000001a1ae820 */ /* 0x000fce0000400000 */
[----:B------:R-:W3:Y:S01]  /*6730*/  MUFU.EX2 R53, R24 ;  /* 0x0000001800357308 */ /* 0x000ee20000000800 */
[----:B-1----:R-:W-:-:S07]  /*6740*/  F2FP.BF16.F32.PACK_AB R27, R55, R50 ;  /* 0x00000032371b723e */ /* 0x002fce00000010ff */
[----:B------:R-:W1:Y:S01]  /*6750*/  MUFU.EX2 R49, R26 ;  /* 0x0000001a00317308 */ /* 0x000e620000000800 */
[----:B--2---:R-:W-:Y:S01]  /*6760*/  @!P4 FMUL R51, R51, R51 ;  /* 0x000000333333c220 */ /* 0x004fe20000400000 */
[----:B------:R-:W-:Y:S01]  /*6770*/  FSETP.GEU.AND P4, PT, R25, -126, PT ;  /* 0xc2fc00001900780b */ /* 0x000fe20003f8e000 */
[----:B---3--:R-:W-:Y:S01]  /*6780*/  @!P3 FMUL R53, R53, R53 ;  /* 0x000000353535b220 */ /* 0x008fe20000400000 */
[----:B------:R-:W-:-:S11]  /*6790*/  FSETP.GEU.AND P3, PT, R156, -126, PT ;  /* 0xc2fc00009c00780b */ /* 0x000fd60003f6e000 */
[----:B------:R-:W-:Y:S01]  /*67a0*/  @!P4 FMUL R25, R25, 0.5 ;  /* 0x3f0000001919c820 */ /* 0x000fe20000400000 */
[----:B-1----:R-:W-:-:S03]  /*67b0*/  @!P6 FMUL R49, R49, R49 ;  /* 0x000000313131e220 */ /* 0x002fc60000400000 */
[----:B------:R1:W2:Y:S02]  /*67c0*/  MUFU.EX2 R52, R25 ;  /* 0x0000001900347308 */ /* 0x0002a40000000800 */
[----:B------:R-:W-:Y:S01]  /*67d0*/  F2FP.BF16.F32.PACK_AB R26, R48, R49 ;  /* 0x00000031301a723e */ /* 0x000fe200000010ff */
[----:B------:R-:W-:Y:S01]  /*67e0*/  @!P3 FMUL R156, R156, 0.5 ;  /* 0x3f0000009c9cb820 */ /* 0x000fe20000400000 */
[----:B-1----:R-:W-:Y:S01]  /*67f0*/  F2FP.BF16.F32.PACK_AB R25, R51, R54 ;  /* 0x000000363319723e */ /* 0x002fe200000010ff */
[----:B------:R-:W-:-:S04]  /*6800*/  FADD R54, R43, R54 ;  /* 0x000000362b367221 */ /* 0x000fc80000000000 */
[----:B------:R-:W-:Y:S01]  /*6810*/  FADD R51, R54, R51 ;  /* 0x0000003336337221 */ /* 0x000fe20000000000 */
[----:B--2---:R-:W-:-:S03]  /*6820*/  @!P4 FMUL R52, R52, R52 ;  /* 0x000000343434c220 */ /* 0x004fc60000400000 */
[----:B------:R-:W-:Y:S02]  /*6830*/  FADD R50, R51, R50 ;  /* 0x0000003233327221 */ /* 0x000fe40000000000 */
[----:B------:R-:W-:Y:S01]  /*6840*/  F2FP.BF16.F32.PACK_AB R24, R52, R53 ;  /* 0x000000353418723e */ /* 0x000fe200000010ff */
[----:B------:R-:W-:Y:S01]  /*6850*/  FADD R53, R40, R53 ;  /* 0x0000003528357221 */ /* 0x000fe20000000000 */
[----:B------:R-:W-:Y:S02]  /*6860*/  FADD R50, R50, R55 ;  /* 0x0000003732327221 */ /* 0x000fe40000000000 */
[----:B------:R-:W-:Y:S01]  /*6870*/  WARPGROUP.ARRIVE ;  /* 0x00000000000079c5 */ /* 0x000fe20000000000 */
[----:B------:R-:W-:-:S04]  /*6880*/  FADD R52, R53, R52 ;  /* 0x0000003435347221 */ /* 0x000fc80000000000 */
[----:B------:R-:W-:Y:S01]  /*6890*/  FADD R49, R52, R49 ;  /* 0x0000003134317221 */ /* 0x000fe20000000000 */
[----:B------:R-:W-:Y:S01]  /*68a0*/  HGMMA.64x128x16.F32.BF16 R88, R24, gdesc[UR8].tnspB, R88, gsb0 ;  /* 0x41e0000818587df0 */ /* 0x000fe20008001858 */
[----:B------:R-:W-:Y:S01]  /*68b0*/  UMOV UR10, UR8 ;  /* 0x00000008000a7c82 */ /* 0x000fe20008000000 */
[----:B------:R-:W-:Y:S01]  /*68c0*/  UMOV UR11, 0x40000040 ;  /* 0x40000040000b7882 */ /* 0x000fe20000000000 */
[----:B------:R-:W-:Y:S01]  /*68d0*/  UIADD3 UR8, UR6, 0x280, URZ ;  /* 0x0000028006087890 */ /* 0x000fe2000fffe03f */
[----:B------:R-:W-:Y:S01]  /*68e0*/  FADD R49, R49, R48 ;  /* 0x0000003031317221 */ /* 0x000fe20000000000 */
[----:B------:R-:W-:Y:S02]  /*68f0*/  WARPGROUP.DEPBAR.LE gsb0, 0x0 ;  /* 0x00008000000079c5 */ /* 0x000fe40000010000 */
[--C-:B------:R-:W-:Y:S01]  /*6900*/  FFMA R25, R59, UR22, -R14.reuse ;  /* 0x000000163b197c23 */ /* 0x100fe2000800080e */
[--C-:B------:R-:W-:Y:S01]  /*6910*/  FFMA R59, R62, UR22, -R14.reuse ;  /* 0x000000163e3b7c23 */ /* 0x100fe2000800080e */
[--C-:B------:R-:W-:Y:S01]  /*6920*/  FFMA R27, R63, UR22, -R14.reuse ;  /* 0x000000163f1b7c23 */ /* 0x100fe2000800080e */
[--C-:B------:R-:W-:Y:S01]  /*6930*/  FFMA R62, R56, UR22, -R31.reuse ;  /* 0x00000016383e7c23 */ /* 0x100fe2000800081f */
[----:B------:R1:W2:Y:S01]  /*6940*/  MUFU.EX2 R63, R156 ;  /* 0x0000009c003f7308 */ /* 0x0002a20000000800 */
[----:B------:R-:W-:Y:S01]  /*6950*/  FSETP.GEU.AND P4, PT, R25, -126, PT ;  /* 0xc2fc00001900780b */ /* 0x000fe20003f8e000 */
[--C-:B------:R-:W-:Y:S01]  /*6960*/  FFMA R24, R57, UR22, -R31.reuse ;  /* 0x0000001639187c23 */ /* 0x100fe2000800081f */
[----:B------:R-:W-:Y:S01]  /*6970*/  FSETP.GEU.AND P6, PT, R59, -126, PT ;  /* 0xc2fc00003b00780b */ /* 0x000fe20003fce000 */
[----:B------:R-:W-:Y:S01]  /*6980*/  FFMA R26, R60, UR22, -R31 ;  /* 0x000000163c1a7c23 */ /* 0x000fe2000800081f */
[----:B------:R-:W-:Y:S01]  /*6990*/  FSETP.GEU.AND P5, PT, R27, -126, PT ;  /* 0xc2fc00001b00780b */ /* 0x000fe20003fae000 */
[----:B-1----:R-:W-:-:S08]  /*69a0*/  FFMA R156, R66, UR22, -R14 ;  /* 0x00000016429c7c23 */ /* 0x002fd0000800080e */
[----:B------:R-:W-:Y:S02]  /*69b0*/  @!P4 FMUL R25, R25, 0.5 ;  /* 0x3f0000001919c820 */ /* 0x000fe40000400000 */
[----:B------:R-:W-:Y:S01]  /*69c0*/  @!P6 FMUL R59, R59, 0.5 ;  /* 0x3f0000003b3be820 */ /* 0x000fe20000400000 */
[----:B--2---:R-:W-:Y:S01]  /*69d0*/  @!P3 FMUL R63, R63, R63 ;  /* 0x0000003f3f3fb220 */ /* 0x004fe20000400000 */
[----:B------:R-:W-:Y:S01]  /*69e0*/  @!P5 FMUL R27, R27, 0.5 ;  /* 0x3f0000001b1bd820 */ /* 0x000fe20000400000 */
[----:B------:R-:W1:Y:S01]  /*69f0*/  MUFU.EX2 R58, R25 ;  /* 0x00000019003a7308 */ /* 0x000e620000000800 */
[----:B------:R-:W-:-:S07]  /*6a00*/  FSETP.GEU.AND P3, PT, R62, -126, PT ;  /* 0xc2fc00003e00780b */ /* 0x000fce0003f6e000 */
[----:B------:R-:W2:Y:S06]  /*6a10*/  MUFU.EX2 R59, R59 ;  /* 0x0000003b003b7308 */ /* 0x000eac0000000800 */
[----:B------:R-:W-:Y:S02]  /*6a20*/  @!P3 FMUL R62, R62, 0.5 ;  /* 0x3f0000003e3eb820 */ /* 0x000fe40000400000 */
[----:B------:R-:W3:Y:S01]  /*6a30*/  MUFU.EX2 R56, R27 ;  /* 0x0000001b00387308 */ /* 0x000ee20000000800 */
[----:B-1----:R-:W-:Y:S01]  /*6a40*/  @!P4 FMUL R58, R58, R58 ;  /* 0x0000003a3a3ac220 */ /* 0x002fe20000400000 */
[----:B------:R-:W-:-:S04]  /*6a50*/  FSETP.GEU.AND P4, PT, R24, -126, PT ;  /* 0xc2fc00001800780b */ /* 0x000fc80003f8e000 */
[----:B------:R-:W-:Y:S01]  /*6a60*/  F2FP.BF16.F32.PACK_AB R25, R58, R63 ;  /* 0x0000003f3a19723e */ /* 0x000fe200000010ff */
[----:B------:R-:W-:Y:S01]  /*6a70*/  FADD R63, R50, R63 ;  /* 0x0000003f323f7221 */ /* 0x000fe20000000000 */
[----:B------:R-:W1:Y:S01]  /*6a80*/  MUFU.EX2 R62, R62 ;  /* 0x0000003e003e7308 */ /* 0x000e620000000800 */
[----:B--2---:R-:W-:Y:S01]  /*6a90*/  @!P6 FMUL R59, R59, R59 ;  /* 0x0000003b3b3be220 */ /* 0x004fe20000400000 */
[----:B------:R-:W-:Y:S01]  /*6aa0*/  FSETP.GEU.AND P6, PT, R26, -126, PT ;  /* 0xc2fc00001a00780b */ /* 0x000fe20003fce000 */
[----:B------:R-:W-:-:S04]  /*6ab0*/  FADD R58, R63, R58 ;  /* 0x0000003a3f3a7221 */ /* 0x000fc80000000000 */
[----:B------:R-:W-:Y:S01]  /*6ac0*/  @!P4 FMUL R24, R24, 0.5 ;  /* 0x3f0000001818c820 */ /* 0x000fe20000400000 */
[----:B---3--:R-:W-:Y:S01]  /*6ad0*/  @!P5 FMUL R56, R56, R56 ;  /* 0x000000383838d220 */ /* 0x008fe20000400000 */
[----:B------:R-:W-:Y:S02]  /*6ae0*/  FSETP.GEU.AND P5, PT, R154, -126, PT ;  /* 0xc2fc00009a00780b */ /* 0x000fe40003fae000 */
[----:B------:R-:W2:Y:S02]  /*6af0*/  MUFU.EX2 R61, R24 ;  /* 0x00000018003d7308 */ /* 0x000ea40000000800 */
[----:B------:R-:W-:Y:S02]  /*6b00*/  F2FP.BF16.F32.PACK_AB R27, R56, R59 ;  /* 0x0000003b381b723e */ /* 0x000fe400000010ff */
[----:B------:R-:W-:Y:S01]  /*6b10*/  @!P6 FMUL R26, R26, 0.5 ;  /* 0x3f0000001a1ae820 */ /* 0x000fe20000400000 */
[----:B------:R-:W-:Y:S01]  /*6b20*/  FADD R59, R58, R59 ;  /* 0x0000003b3a3b7221 */ /* 0x000fe20000000000 */
[----:B-1----:R-:W-:Y:S01]  /*6b30*/  @!P3 FMUL R62, R62, R62 ;  /* 0x0000003e3e3eb220 */ /* 0x002fe20000400000 */
[----:B------:R-:W-:Y:S01]  /*6b40*/  FSETP.GEU.AND P3, PT, R156, -126, PT ;  /* 0xc2fc00009c00780b */ /* 0x000fe20003f6e000 */
[----:B------:R-:W1:Y:S01]  /*6b50*/  MUFU.EX2 R57, R26 ;  /* 0x0000001a00397308 */ /* 0x000e620000000800 */
[----:B------:R-:W-:-:S02]  /*6b60*/  FADD R59, R59, R56 ;  /* 0x000000383b3b7221 */ /* 0x000fc40000000000 */
[----:B------:R-:W-:-:S05]  /*6b70*/  @!P5 FMUL R154, R154, 0.5 ;  /* 0x3f0000009a9ad820 */ /* 0x000fca0000400000 */
[----:B------:R3:W4:Y:S01]  /*6b80*/  MUFU.EX2 R60, R154 ;  /* 0x0000009a003c7308 */ /* 0x0007220000000800 */
[----:B--2---:R-:W-:-:S03]  /*6b90*/  @!P4 FMUL R61, R61, R61 ;  /* 0x0000003d3d3dc220 */ /* 0x004fc60000400000 */
[----:B------:R-:W-:Y:S02]  /*6ba0*/  @!P3 FMUL R156, R156, 0.5 ;  /* 0x3f0000009c9cb820 */ /* 0x000fe40000400000 */
[----:B------:R-:W-:Y:S01]  /*6bb0*/  F2FP.BF16.F32.PACK_AB R24, R61, R62 ;  /* 0x0000003e3d18723e */ /* 0x000fe200000010ff */
[----:B------:R-:W-:Y:S01]  /*6bc0*/  FADD R62, R49, R62 ;  /* 0x0000003e313e7221 */ /* 0x000fe20000000000 */
[----:B------:R2:W5:Y:S01]  /*6bd0*/  MUFU.EX2 R66, R156 ;  /* 0x0000009c00427308 */ /* 0x0005620000000800 */
[----:B-1----:R-:W-:Y:S01]  /*6be0*/  @!P6 FMUL R57, R57, R57 ;  /* 0x000000393939e220 */ /* 0x002fe20000400000 */
[----:B------:R-:W-:Y:S01]  /*6bf0*/  FSETP.GEU.AND P6, PT, R70, -126, PT ;  /* 0xc2fc00004600780b */ /* 0x000fe20003fce000 */
[----:B---3--:R-:W-:Y:S01]  /*6c00*/  FFMA R154, R69, UR22, -R31 ;  /* 0x00000016459a7c23 */ /* 0x008fe2000800081f */
[----:B------:R-:W-:Y:S01]  /*6c10*/  FADD R62, R62, R61 ;  /* 0x0000003d3e3e7221 */ /* 0x000fe20000000000 */
[----:B----4-:R-:W-:Y:S01]  /*6c20*/  @!P5 FMUL R60, R60, R60 ;  /* 0x0000003c3c3cd220 */ /* 0x010fe20000400000 */
[----:B--2---:R-:W-:-:S04]  /*6c30*/  FFMA R156, R74, UR22, -R14 ;  /* 0x000000164a9c7c23 */ /* 0x004fc8000800080e */
[----:B------:R-:W-:-:S05]  /*6c40*/  F2FP.BF16.F32.PACK_AB R26, R60, R57 ;  /* 0x000000393c1a723e */ /* 0x000fca00000010ff */
[----:B------:R-:W-:Y:S01]  /*6c50*/  @!P6 FMUL R70, R70, 0.5 ;  /* 0x3f0000004646e820 */ /* 0x000fe20000400000 */
[----:B------:R-:W-:Y:S01]  /*6c60*/  FADD R57, R62, R57 ;  /* 0x000000393e397221 */ /* 0x000fe20000000000 */
[----:B-----5:R-:W-:Y:S01]  /*6c70*/  @!P3 FMUL R66, R66, R66 ;  /* 0x000000424242b220 */ /* 0x020fe20000400000 */
[----:B------:R-:W-:Y:S01]  /*6c80*/  WARPGROUP.ARRIVE ;  /* 0x00000000000079c5 */ /* 0x000fe20000000000 */
[----:B------:R-:W-:Y:S01]  /*6c90*/  FSETP.GEU.AND P3, PT, R64, -126, PT ;  /* 0xc2fc00004000780b */ /* 0x000fe20003f6e000 */
[----:B------:R-:W-:Y:S01]  /*6ca0*/  FADD R57, R57, R60 ;  /* 0x0000003c39397221 */ /* 0x000fe20000000000 */
[----:B------:R-:W1:Y:S03]  /*6cb0*/  MUFU.EX2 R70, R70 ;  /* 0x0000004600467308 */ /* 0x000e660000000800 */
[----:B------:R-:W-:Y:S01]  /*6cc0*/  HGMMA.64x128x16.F32.BF16 R88, R24, gdesc[UR8].tnspB, R88, gsb0 ;  /* 0x41e0000818587df0 */ /* 0x000fe20008001858 */
[----:B------:R-:W-:Y:S01]  /*6cd0*/  UMOV UR10, UR8 ;  /* 0x00000008000a7c82 */ /* 0x000fe20008000000 */
[----:B------:R-:W-:Y:S01]  /*6ce0*/  UMOV UR11, 0x40000040 ;  /* 0x40000040000b7882 */ /* 0x000fe20000000000 */
[----:B------:R-:W-:-:S02]  /*6cf0*/  UIADD3 UR8, UR6, 0x300, URZ ;  /* 0x0000030006087890 */ /* 0x000fc4000fffe03f */
[----:B------:R-:W-:-:S03]  /*6d00*/  UIADD3 UR6, UR6, 0x380, URZ ;  /* 0x0000038006067890 */ /* 0x000fc6000fffe03f */
[----:B------:R-:W-:Y:S01]  /*6d10*/  @!P3 FMUL R64, R64, 0.5 ;  /* 0x3f0000004040b820 */ /* 0x000fe20000400000 */
[----:B-1----:R-:W-:-:S05]  /*6d20*/  @!P6 FMUL R70, R70, R70 ;  /* 0x000000464646e220 */ /* 0x002fca0000400000 */
[----:B------:R-:W1:Y:S02]  /*6d30*/  MUFU.EX2 R64, R64 ;  /* 0x0000004000407308 */ /* 0x000e640000000800 */
[----:B-1----:R-:W-:Y:S01]  /*6d40*/  @!P3 FMUL R64, R64, R64 ;  /* 0x000000404040b220 */ /* 0x002fe20000400000 */
[----:B------:R-:W-:Y:S02]  /*6d50*/  WARPGROUP.DEPBAR.LE gsb0, 0x0 ;  /* 0x00008000000079c5 */ /* 0x000fe40000010000 */
[--C-:B------:R-:W-:Y:S01]  /*6d60*/  FFMA R25, R67, UR22, -R14.reuse ;  /* 0x0000001643197c23 */ /* 0x100fe2000800080e */
[----:B------:R-:W-:Y:S01]  /*6d70*/  FFMA R27, R71, UR22, -R14 ;  /* 0x00000016471b7c23 */ /* 0x000fe2000800080e */
[--C-:B------:R-:W-:Y:S01]  /*6d80*/  FFMA R24, R65, UR22, -R31.reuse ;  /* 0x0000001641187c23 */ /* 0x100fe2000800081f */
[----:B------:R-:W-:Y:S02]  /*6d90*/  FFMA R26, R68, UR22, -R31 ;  /* 0x00000016441a7c23 */ /* 0x000fe4000800081f */
[----:B------:R-:W-:-:S02]  /*6da0*/  FSETP.GEU.AND P4, PT, R25, -126, PT ;  /* 0xc2fc00001900780b */ /* 0x000fc40003f8e000 */
[----:B------:R-:W-:Y:S02]  /*6db0*/  FSETP.GEU.AND P5, PT, R27, -126, PT ;  /* 0xc2fc00001b00780b */ /* 0x000fe40003fae000 */
[----:B------:R-:W-:-:S09]  /*6dc0*/  FSETP.GEU.AND P6, PT, R26, -126, PT ;  /* 0xc2fc00001a00780b */ /* 0x000fd20003fce000 */
[----:B------:R-:W-:Y:S02]  /*6dd0*/  @!P4 FMUL R25, R25, 0.5 ;  /* 0x3f0000001919c820 */ /* 0x000fe40000400000 */
[----:B------:R-:W-:Y:S02]  /*6de0*/  @!P5 FMUL R27, R27, 0.5 ;  /* 0x3f0000001b1bd820 */ /* 0x000fe40000400000 */
[----:B------:R-:W1:Y:S01]  /*6df0*/  MUFU.EX2 R67, R25 ;  /* 0x0000001900437308 */ /* 0x000e620000000800 */
[----:B------:R-:W-:-:S07]  /*6e00*/  @!P6 FMUL R26, R26, 0.5 ;  /* 0x3f0000001a1ae820 */ /* 0x000fce0000400000 */
[----:B------:R-:W2:Y:S08]  /*6e10*/  MUFU.EX2 R71, R27 ;  /* 0x0000001b00477308 */ /* 0x000eb00000000800 */
[----:B------:R-:W3:Y:S01]  /*6e20*/  MUFU.EX2 R68, R26 ;  /* 0x0000001a00447308 */ /* 0x000ee20000000800 */
[----:B-1----:R-:W-:Y:S01]  /*6e30*/  @!P4 FMUL R67, R67, R67 ;  /* 0x000000434343c220 */ /* 0x002fe20000400000 */
[----:B------:R-:W-:-:S04]  /*6e40*/  FSETP.GEU.AND P4, PT, R24, -126, PT ;  /* 0xc2fc00001800780b */ /* 0x000fc80003f8e000 */
[----:B------:R-:W-:Y:S01]  /*6e50*/  F2FP.BF16.F32.PACK_AB R25, R67, R66 ;  /* 0x000000424319723e */ /* 0x000fe200000010ff */
[----:B------:R-:W-:Y:S01]  /*6e60*/  FADD R66, R59, R66 ;  /* 0x000000423b427221 */ /* 0x000fe20000000000 */
[----:B--2---:R-:W-:Y:S01]  /*6e70*/  @!P5 FMUL R71, R71, R71 ;  /* 0x000000474747d220 */ /* 0x004fe20000400000 */
[----:B------:R-:W-:Y:S02]  /*6e80*/  FSETP.GEU.AND P5, PT, R154, -126, PT ;  /* 0xc2fc00009a00780b */ /* 0x000fe40003fae000 */
[----:B------:R-:W-:Y:S02]  /*6e90*/  FADD R67, R66, R67 ;  /* 0x0000004342437221 */ /* 0x000fe40000000000 */
[----:B------:R-:W-:Y:S02]  /*6ea0*/  F2FP.BF16.F32.PACK_AB R27, R71, R70 ;  /* 0x00000046471b723e */ /* 0x000fe400000010ff */
[----:B------:R-:W-:Y:S01]  /*6eb0*/  @!P4 FMUL R24, R24, 0.5 ;  /* 0x3f0000001818c820 */ /* 0x000fe20000400000 */
[----:B------:R-:W-:Y:S01]  /*6ec0*/  FADD R70, R67, R70 ;  /* 0x0000004643467221 */ /* 0x000fe20000000000 */
[----:B---3--:R-:W-:Y:S01]  /*6ed0*/  @!P6 FMUL R68, R68, R68 ;  /* 0x000000444444e220 */ /* 0x008fe20000400000 */
[----:B------:R-:W-:Y:S01]  /*6ee0*/  FSETP.GEU.AND P6, PT, R156, -126, PT ;  /* 0xc2fc00009c00780b */ /* 0x000fe20003fce000 */
[----:B------:R-:W1:Y:S01]  /*6ef0*/  MUFU.EX2 R65, R24 ;  /* 0x0000001800417308 */ /* 0x000e620000000800 */
[----:B------:R-:W-:-:S02]  /*6f00*/  FADD R71, R70, R71 ;  /* 0x0000004746477221 */ /* 0x000fc40000000000 */
[----:B------:R-:W-:-:S05]  /*6f10*/  @!P5 FMUL R154, R154, 0.5 ;  /* 0x3f0000009a9ad820 */ /* 0x000fca0000400000 */
[----:B------:R2:W3:Y:S04]  /*6f20*/  MUFU.EX2 R69, R154 ;  /* 0x0000009a00457308 */ /* 0x0004e80000000800 */
[----:B------:R-:W-:-:S04]  /*6f30*/  @!P6 FMUL R156, R156, 0.5 ;  /* 0x3f0000009c9ce820 */ /* 0x000fc80000400000 */
[----:B------:R4:W5:Y:S01]  /*6f40*/  MUFU.EX2 R74, R156 ;  /* 0x0000009c004a7308 */ /* 0x0009620000000800 */
[----:B-1----:R-:W-:Y:S01]  /*6f50*/  @!P4 FMUL R65, R65, R65 ;  /* 0x000000414141c220 */ /* 0x002fe20000400000 */
[----:B--2---:R-:W-:-:S04]  /*6f60*/  FFMA R154, R77, UR22, -R31 ;  /* 0x000000164d9a7c23 */ /* 0x004fc8000800081f */
[----:B------:R-:W-:Y:S01]  /*6f70*/  F2FP.BF16.F32.PACK_AB R24, R65, R64 ;  /* 0x000000404118723e */ /* 0x000fe200000010ff */
[----:B------:R-:W-:Y:S01]  /*6f80*/  FADD R64, R57, R64 ;  /* 0x0000004039407221 */ /* 0x000fe20000000000 */
[----:B---3--:R-:W-:Y:S01]  /*6f90*/  @!P5 FMUL R69, R69, R69 ;  /* 0x000000454545d220 */ /* 0x008fe20000400000 */
[----:B----4-:R-:W-:Y:S02]  /*6fa0*/  FFMA R156, R82, UR22, -R14 ;  /* 0x00000016529c7c23 */ /* 0x010fe4000800080e */
[----:B------:R-:W-:Y:S02]  /*6fb0*/  FADD R65, R64, R65 ;  /* 0x0000004140417221 */ /* 0x000fe40000000000 */
[----:B------:R-:W-:Y:S02]  /*6fc0*/  F2FP.BF16.F32.PACK_AB R26, R69, R68 ;  /* 0x00000044451a723e */ /* 0x000fe400000010ff */
[----:B------:R-:W-:Y:S01]  /*6fd0*/  FADD R68, R65, R68 ;  /* 0x0000004441447221 */ /* 0x000fe20000000000 */
[----:B-----5:R-:W-:Y:S01]  /*6fe0*/  @!P6 FMUL R74, R74, R74 ;  /* 0x0000004a4a4ae220 */ /* 0x020fe20000400000 */
[----:B------:R-:W-:-:S02]  /*6ff0*/  WARPGROUP.ARRIVE ;  /* 0x00000000000079c5 */ /* 0x000fc40000000000 */
[----:B------:R-:W-:-:S04]  /*7000*/  FADD R68, R68, R69 ;  /* 0x0000004544447221 */ /* 0x000fc80000000000 */
[----:B------:R-:W-:Y:S01]  /*7010*/  HGMMA.64x128x16.F32.BF16 R88, R24, gdesc[UR8].tnspB, R88, gsb0 ;  /* 0x41e0000818587df0 */ /* 0x000fe20008001858 */
[----:B------:R-:W-:Y:S01]  /*7020*/  UMOV UR10, UR8 ;  /* 0x00000008000a7c82 */ /* 0x000fe20008000000 */
[----:B------:R-:W-:Y:S01]  /*7030*/  UMOV UR11, 0x40000040 ;  /* 0x40000040000b7882 */ /* 0x000fe20000000000 */
[----:B------:R-:W-:Y:S02]  /*7040*/  WARPGROUP.DEPBAR.LE gsb0, 0x0 ;  /* 0x00008000000079c5 */ /* 0x000fe40000010000 */
[--C-:B------:R-:W-:Y:S01]  /*7050*/  FFMA R27, R75, UR22, -R14.reuse ;  /* 0x000000164b1b7c23 */ /* 0x100fe2000800080e */
[--C-:B------:R-:W-:Y:S01]  /*7060*/  FFMA R75, R78, UR22, -R14.reuse ;  /* 0x000000164e4b7c23 */ /* 0x100fe2000800080e */
[----:B------:R-:W-:Y:S01]  /*7070*/  FFMA R78, R79, UR22, -R14 ;  /* 0x000000164f4e7c23 */ /* 0x000fe2000800080e */
[--C-:B------:R-:W-:Y:S01]  /*7080*/  FFMA R24, R72, UR22, -R31.reuse ;  /* 0x0000001648187c23 */ /* 0x100fe2000800081f */
[--C-:B------:R-:W-:Y:S01]  /*7090*/  FFMA R25, R73, UR22, -R31.reuse ;  /* 0x0000001649197c23 */ /* 0x100fe2000800081f */
[----:B------:R-:W-:Y:S01]  /*70a0*/  FSETP.GEU.AND P3, PT, R27, -126, PT ;  /* 0xc2fc00001b00780b */ /* 0x000fe20003f6e000 */
[----:B------:R-:W-:Y:S01]  /*70b0*/  FFMA R26, R76, UR22, -R31 ;  /* 0x000000164c1a7c23 */ /* 0x000fe2000800081f */
[----:B------:R-:W-:-:S02]  /*70c0*/  FSETP.GEU.AND P4, PT, R75, -126, PT ;  /* 0xc2fc00004b00780b */ /* 0x000fc40003f8e000 */
[----:B------:R-:W-:Y:S02]  /*70d0*/  FSETP.GEU.AND P5, PT, R78, -126, PT ;  /* 0xc2fc00004e00780b */ /* 0x000fe40003fae000 */
[----:B------:R-:W-:-:S07]  /*70e0*/  FSETP.GEU.AND P6, PT, R24, -126, PT ;  /* 0xc2fc00001800780b */ /* 0x000fce0003fce000 */
[----:B------:R-:W-:Y:S02]  /*70f0*/  @!P3 FMUL R27, R27, 0.5 ;  /* 0x3f0000001b1bb820 */ /* 0x000fe40000400000 */
[----:B------:R-:W-:Y:S02]  /*7100*/  @!P4 FMUL R75, R75, 0.5 ;  /* 0x3f0000004b4bc820 */ /* 0x000fe40000400000 */
[----:B------:R-:W-:Y:S01]  /*7110*/  @!P5 FMUL R78, R78, 0.5 ;  /* 0x3f0000004e4ed820 */ /* 0x000fe20000400000 */
[----:B------:R-:W1:Y:S01]  /*7120*/  MUFU.EX2 R79, R27 ;  /* 0x0000001b004f7308 */ /* 0x000e620000000800 */
[----:B------:R-:W-:-:S07]  /*7130*/  @!P6 FMUL R24, R24, 0.5 ;  /* 0x3f0000001818e820 */ /* 0x000fce0000400000 */
[----:B------:R-:W2:Y:S08]  /*7140*/  MUFU.EX2 R75, R75 ;  /* 0x0000004b004b7308 */ /* 0x000eb00000000800 */
[----:B------:R-:W3:Y:S01]  /*7150*/  MUFU.EX2 R72, R78 ;  /* 0x0000004e00487308 */ /* 0x000ee20000000800 */
[----:B-1----:R-:W-:Y:S01]  /*7160*/  @!P3 FMUL R79, R79, R79 ;  /* 0x0000004f4f4fb220 */ /* 0x002fe20000400000 */
[----:B------:R-:W-:-:S06]  /*7170*/  FSETP.GEU.AND P3, PT, R25, -126, PT ;  /* 0xc2fc00001900780b */ /* 0x000fcc0003f6e000 */
[----:B------:R-:W1:Y:S01]  /*7180*/  MUFU.EX2 R73, R24 ;  /* 0x0000001800497308 */ /* 0x000e620000000800 */
[----:B--2---:R-:W-:Y:S01]  /*7190*/  @!P4 FMUL R75, R75, R75 ;  /* 0x0000004b4b4bc220 */ /* 0x004fe20000400000 */
[----:B------:R-:W-:-:S05]  /*71a0*/  FSETP.GEU.AND P4, PT, R26, -126, PT ;  /* 0xc2fc00001a00780b */ /* 0x000fca0003f8e000 */
[----:B------:R-:W-:Y:S01]  /*71b0*/  @!P3 FMUL R25, R25, 0.5 ;  /* 0x3f0000001919b820 */ /* 0x000fe20000400000 */
[----:B---3--:R-:W-:Y:S01]  /*71c0*/  @!P5 FMUL R72, R72, R72 ;  /* 0x000000484848d220 */ /* 0x008fe20000400000 */
[----:B------:R-:W-:Y:S02]  /*71d0*/  FSETP.GEU.AND P5, PT, R154, -126, PT ;  /* 0xc2fc00009a00780b */ /* 0x000fe40003fae000 */
[----:B------:R2:W3:Y:S02]  /*71e0*/  MUFU.EX2 R76, R25 ;  /* 0x00000019004c7308 */ /* 0x0004e40000000800 */
[----:B------:R-:W-:Y:S02]  /*71f0*/  F2FP.BF16.F32.PACK_AB R27, R72, R75 ;  /* 0x0000004b481b723e */ /* 0x000fe400000010ff */
[----:B------:R-:W-:Y:S01]  /*7200*/  @!P4 FMUL R26, R26, 0.5 ;  /* 0x3f0000001a1ac820 */ /* 0x000fe20000400000 */
[----:B-1----:R-:W-:Y:S01]  /*7210*/  @!P6 FMUL R73, R73, R73 ;  /* 0x000000494949e220 */ /* 0x002fe20000400000 */
[----:B------:R-:W-:-:S02]  /*7220*/  FSETP.GEU.AND P6, PT, R156, -126, PT ;  /* 0xc2fc00009c00780b */ /* 0x000fc40003fce000 */
[----:B------:R-:W1:Y:S01]  /*7230*/  MUFU.EX2 R77, R26 ;  /* 0x0000001a004d7308 */ /* 0x000e620000000800 */
[----:B--2---:R-:W-:Y:S01]  /*7240*/  F2FP.BF16.F32.PACK_AB R25, R79, R74 ;  /* 0x0000004a4f19723e */ /* 0x004fe200000010ff */
[----:B------:R-:W-:Y:S01]  /*7250*/  FADD R74, R71, R74 ;  /* 0x0000004a474a7221 */ /* 0x000fe20000000000 */
[----:B------:R-:W-:-:S03]  /*7260*/  @!P5 FMUL R154, R154, 0.5 ;  /* 0x3f0000009a9ad820 */ /* 0x000fc60000400000 */
[----:B------:R-:W-:Y:S02]  /*7270*/  FADD R74, R74, R79 ;  /* 0x0000004f4a4a7221 */ /* 0x000fe40000000000 */
[----:B------:R-:W2:Y:S01]  /*7280*/  MUFU.EX2 R78, R154 ;  /* 0x0000009a004e7308 */ /* 0x000ea20000000800 */
[----:B---3--:R-:W-:Y:S01]  /*7290*/  @!P3 FMUL R76, R76, R76 ;  /* 0x0000004c4c4cb220 */ /* 0x008fe20000400000 */
[----:B------:R-:W-:Y:S01]  /*72a0*/  FADD R75, R74, R75 ;  /* 0x0000004b4a4b7221 */ /* 0x000fe20000000000 */
[----:B------:R-:W-:-:S03]  /*72b0*/  @!P6 FMUL R156, R156, 0.5 ;  /* 0x3f0000009c9ce820 */ /* 0x000fc60000400000 */
[----:B------:R-:W-:Y:S01]  /*72c0*/  F2FP.BF16.F32.PACK_AB R24, R76, R73 ;  /* 0x000000494c18723e */ /* 0x000fe200000010ff */
[----:B------:R-:W-:Y:S01]  /*72d0*/  FADD R73, R68, R73 ;  /* 0x0000004944497221 */ /* 0x000fe20000000000 */
[----:B------:R-:W3:Y:S01]  /*72e0*/  MUFU.EX2 R82, R156 ;  /* 0x0000009c00527308 */ /* 0x000ee20000000800 */
[----:B-1----:R-:W-:Y:S01]  /*72f0*/  @!P4 FMUL R77, R77, R77 ;  /* 0x0000004d4d4dc220 */ /* 0x002fe20000400000 */
[----:B------:R-:W-:Y:S01]  /*7300*/  FSETP.GEU.AND P4, PT, R86, -126, PT ;  /* 0xc2fc00005600780b */ /* 0x000fe20003f8e000 */
[----:B------:R-:W-:Y:S01]  /*7310*/  FADD R76, R73, R76 ;  /* 0x0000004c494c7221 */ /* 0x000fe20000000000 */
[----:B------:R-:W-:Y:S01]  /*7320*/  FADD R75, R75, R72 ;  /* 0x000000484b4b7221 */ /* 0x000fe20000000000 */
[----:B--2---:R-:W-:-:S05]  /*7330*/  @!P5 FMUL R78, R78, R78 ;  /* 0x0000004e4e4ed220 */ /* 0x004fca0000400000 */
[----:B------:R-:W-:-:S05]  /*7340*/  F2FP.BF16.F32.PACK_AB R26, R78, R77 ;  /* 0x0000004d4e1a723e */ /* 0x000fca00000010ff */
[----:B------:R-:W-:Y:S01]  /*7350*/  @!P4 FMUL R86, R86, 0.5 ;  /* 0x3f0000005656c820 */ /* 0x000fe20000400000 */
[----:B------:R-:W-:Y:S01]  /*7360*/  FADD R77, R76, R77 ;  /* 0x0000004d4c4d7221 */ /* 0x000fe20000000000 */
[----:B---3--:R-:W-:Y:S01]  /*7370*/  @!P6 FMUL R82, R82, R82 ;  /* 0x000000525252e220 */ /* 0x008fe20000400000 */
[----:B------:R-:W-:Y:S01]  /*7380*/  WARPGROUP.ARRIVE ;  /* 0x00000000000079c5 */ /* 0x000fe20000000000 */
[----:B------:R-:W-:Y:S01]  /*7390*/  FSETP.GEU.AND P6, PT, R80, -126, PT ;  /* 0xc2fc00005000780b */ /* 0x000fe20003fce000 */
[----:B------:R-:W-:-:S04]  /*73a0*/  FADD R77, R77, R78 ;  /* 0x0000004e4d4d7221 */ /* 0x000fc80000000000 */
[----:B------:R-:W-:Y:S08]  /*73b0*/  HGMMA.64x128x16.F32.BF16 R88, R24, gdesc[UR8].tnspB, R88, gsb0 ;  /* 0x41e0000818587df0 */ /* 0x000ff00008001858 */
[----:B------:R-:W-:-:S04]  /*73c0*/  @!P6 FMUL R80, R80, 0.5 ;  /* 0x3f0000005050e820 */ /* 0x000fc80000400000 */
[----:B------:R-:W1:Y:S02]  /*73d0*/  MUFU.EX2 R12, R80 ;  /* 0x00000050000c7308 */ /* 0x000e640000000800 */
[----:B-1----:R-:W-:Y:S01]  /*73e0*/  @!P6 FMUL R12, R12, R12 ;  /* 0x0000000c0c0ce220 */ /* 0x002fe20000400000 */
[----:B------:R-:W-:Y:S02]  /*73f0*/  WARPGROUP.DEPBAR.LE gsb0, 0x0 ;  /* 0x00008000000079c5 */ /* 0x000fe40000010000 */
[--C-:B------:R-:W-:Y:S01]  /*7400*/  FFMA R24, R83, UR22, -R14.reuse ;  /* 0x0000001653187c23 */ /* 0x100fe2000800080e */
[----:B------:R-:W-:Y:S02]  /*7410*/  FFMA R14, R87, UR22, -R14 ;  /* 0x00000016570e7c23 */ /* 0x000fe4000800080e */
[----:B------:R-:W1:Y:S02]  /*7420*/  MUFU.EX2 R87, R86 ;  /* 0x0000005600577308 */ /* 0x000e640000000800 */
[----:B------:R-:W-:-:S02]  /*7430*/  FSETP.GEU.AND P5, PT, R24, -126, PT ;  /* 0xc2fc00001800780b */ /* 0x000fc40003fae000 */
[----:B------:R-:W-:-:S11]  /*7440*/  FSETP.GEU.AND P3, PT, R14, -126, PT ;  /* 0xc2fc00000e00780b */ /* 0x000fd60003f6e000 */
[----:B------:R-:W-:Y:S02]  /*7450*/  @!P5 FMUL R24, R24, 0.5 ;  /* 0x3f0000001818d820 */ /* 0x000fe40000400000 */
[----:B------:R-:W-:Y:S01]  /*7460*/  @!P3 FMUL R14, R14, 0.5 ;  /* 0x3f0000000e0eb820 */ /* 0x000fe20000400000 */
[----:B-1----:R-:W-:Y:S01]  /*7470*/  @!P4 FMUL R87, R87, R87 ;  /* 0x000000575757c220 */ /* 0x002fe20000400000 */
[----:B------:R-:W1:Y:S01]  /*7480*/  MUFU.EX2 R83, R24 ;  /* 0x0000001800537308 */ /* 0x000e620000000800 */
[----:B------:R-:W-:-:S07]  /*7490*/  FSETP.GEU.AND P4, PT, R85, -126, PT ;  /* 0xc2fc00005500780b */ /* 0x000fce0003f8e000 */
[----:B------:R-:W2:Y:S06]  /*74a0*/  MUFU.EX2 R14, R14 ;  /* 0x0000000e000e7308 */ /* 0x000eac0000000800 */
[----:B------:R-:W-:Y:S01]  /*74b0*/  @!P4 FMUL R85, R85, 0.5 ;  /* 0x3f0000005555c820 */ /* 0x000fe20000400000 */
[----:B-1----:R-:W-:Y:S01]  /*74c0*/  @!P5 FMUL R83, R83, R83 ;  /* 0x000000535353d220 */ /* 0x002fe20000400000 */
[----:B------:R-:W-:Y:S02]  /*74d0*/  FSETP.GEU.AND P5, PT, R81, -126, PT ;  /* 0xc2fc00005100780b */ /* 0x000fe40003fae000 */
[----:B------:R-:W1:Y:S02]  /*74e0*/  MUFU.EX2 R20, R85 ;  /* 0x0000005500147308 */ /* 0x000e640000000800 */
[----:B------:R-:W-:Y:S01]  /*74f0*/  F2FP.BF16.F32.PACK_AB R25, R83, R82 ;  /* 0x000000525319723e */ /* 0x000fe200000010ff */
[----:B------:R-:W-:Y:S01]  /*7500*/  FADD R82, R75, R82 ;  /* 0x000000524b527221 */ /* 0x000fe20000000000 */
[----:B--2---:R-:W-:Y:S01]  /*7510*/  @!P3 FMUL R14, R14, R14 ;  /* 0x0000000e0e0eb220 */ /* 0x004fe20000400000 */
[----:B------:R-:W-:-:S02]  /*7520*/  FSETP.GEU.AND P3, PT, R21, -126, PT ;  /* 0xc2fc00001500780b */ /* 0x000fc40003f6e000 */
[----:B------:R-:W-:Y:S02]  /*7530*/  FADD R82, R82, R83 ;  /* 0x0000005352527221 */ /* 0x000fe40000000000 */
[----:B------:R-:W-:Y:S02]  /*7540*/  F2FP.BF16.F32.PACK_AB R27, R14, R87 ;  /* 0x000000570e1b723e */ /* 0x000fe400000010ff */
[----:B------:R-:W-:Y:S01]  /*7550*/  @!P5 FMUL R81, R81, 0.5 ;  /* 0x3f0000005151d820 */ /* 0x000fe20000400000 */
[----:B------:R-:W-:-:S03]  /*7560*/  FADD R87, R82, R87 ;  /* 0x0000005752577221 */ /* 0x000fc60000000000 */
[----:B------:R-:W2:Y:S01]  /*7570*/  MUFU.EX2 R13, R81 ;  /* 0x00000051000d7308 */ /* 0x000ea20000000800 */
[----:B-1----:R-:W-:Y:S01]  /*7580*/  @!P4 FMUL R20, R20, R20 ;  /* 0x000000141414c220 */ /* 0x002fe20000400000 */
[----:B------:R-:W-:Y:S01]  /*7590*/  ISETP.NE.AND P4, PT, R15, 0x4, PT ;  /* 0x000000040f00780c */ /* 0x000fe20003f85270 */
[----:B------:R-:W-:-:S03]  /*75a0*/  @!P3 FMUL R21, R21, 0.5 ;  /* 0x3f0000001515b820 */ /* 0x000fc60000400000 */
[----:B------:R-:W-:-:S03]  /*75b0*/  SEL R15, R15, RZ, P4 ;  /* 0x000000ff0f0f7207 */ /* 0x000fc60002000000 */
[----:B------:R-:W1:Y:S01]  /*75c0*/  MUFU.EX2 R21, R21 ;  /* 0x0000001500157308 */ /* 0x000e620000000800 */
[----:B--2---:R-:W-:-:S05]  /*75d0*/  @!P5 FMUL R13, R13, R13 ;  /* 0x0000000d0d0dd220 */ /* 0x004fca0000400000 */
[----:B------:R-:W-:Y:S01]  /*75e0*/  F2FP.BF16.F32.PACK_AB R24, R13, R12 ;  /* 0x0000000c0d18723e */ /* 0x000fe200000010ff */
[----:B------:R-:W-:Y:S01]  /*75f0*/  FADD R12, R77, R12 ;  /* 0x0000000c4d0c7221 */ /* 0x000fe20000000000 */
[----:B-1----:R-:W-:Y:S01]  /*7600*/  @!P3 FMUL R21, R21, R21 ;  /* 0x000000151515b220 */ /* 0x002fe20000400000 */
[----:B------:R-:W-:Y:S02]  /*7610*/  ISETP.NE.AND P3, PT, R6, 0x4, PT ;  /* 0x000000040600780c */ /* 0x000fe40003f65270 */
[----:B------:R-:W-:Y:S02]  /*7620*/  FADD R12, R12, R13 ;  /* 0x0000000d0c0c7221 */ /* 0x000fe40000000000 */
[----:B------:R-:W-:Y:S02]  /*7630*/  F2FP.BF16.F32.PACK_AB R26, R20, R21 ;  /* 0x00000015141a723e */ /* 0x000fe400000010ff */
[----:B------:R-:W-:Y:S01]  /*7640*/  FADD R13, R12, R21 ;  /* 0x000000150c0d7221 */ /* 0x000fe20000000000 */
[----:B------:R-:W-:Y:S01]  /*7650*/  SEL R6, R6, RZ, P3 ;  /* 0x000000ff06067207 */ /* 0x000fe20001800000 */
[----:B------:R-:W-:Y:S01]  /*7660*/  FADD R12, R87, R14 ;  /* 0x0000000e570c7221 */ /* 0x000fe20000000000 */
[----:B------:R-:W-:Y:S01]  /*7670*/  WARPGROUP.ARRIVE ;  /* 0x00000000000079c5 */ /* 0x000fe20000000000 */
[----:B------:R-:W-:Y:S01]  /*7680*/  FADD R13, R13, R20 ;  /* 0x000000140d0d7221 */ /* 0x000fe20000000000 */
[C---:B------:R-:W-:Y:S01]  /*7690*/  LEA R22, R6.reuse, R11, 0x3 ;  /* 0x0000000b06167211 */ /* 0x040fe200078e18ff */
[----:B------:R-:W-:-:S03]  /*76a0*/  VIADD R6, R6, 0x1 ;  /* 0x0000000106067836 */ /* 0x000fc60000000000 */
[----:B------:R-:W-:Y:S01]  /*76b0*/  HGMMA.64x128x16.F32.BF16 R88, R24, gdesc[UR4].tnspB, R88, gsb0 ;  /* 0x41e0000418587df0 */ /* 0x000fe20008001858 */
[----:B------:R-:W-:Y:S02]  /*76c0*/  PRMT R22, RZ, 0x654, R22 ;  /* 0x00000654ff167816 */ /* 0x000fe40000000016 */
[----:B------:R-:W-:-:S04]  /*76d0*/  ISETP.NE.AND P3, PT, R6, 0x4, PT ;  /* 0x000000040600780c */ /* 0x000fc80003f65270 */
[----:B------:R-:W-:Y:S01]  /*76e0*/  SEL R6, R6, RZ, P3 ;  /* 0x000000ff06067207 */ /* 0x000fe20001800000 */
[----:B------:R-:W-:Y:S02]  /*76f0*/  WARPGROUP.DEPBAR.LE gsb0, 0x0 ;  /* 0x00008000000079c5 */ /* 0x000fe40000010000 */
[----:B------:R1:W-:Y:S02]  /*7700*/  SYNCS.ARRIVE.TRANS64.RED.A1T0 RZ, [R22+URZ], RZ ;  /* 0x000000ff16ff79a7 */ /* 0x0003e4000810043f */
[----:B-1----:R-:W-:-:S04]  /*7710*/  SEL R22, RZ, 0x1, P4 ;  /* 0x00000001ff167807 */ /* 0x002fc80002000000 */
[----:B------:R-:W-:Y:S01]  /*7720*/  LOP3.LUT R3, R3, R22, RZ, 0x3c, !PT ;  /* 0x0000001603037212 */ /* 0x000fe200078e3cff */
[----:B------:R-:W-:Y:S06]  /*7730*/  @P2 BRA `(.L_x_31) ;  /* 0x0000000000b42947 */ /* 0x000fec0003800000 */
[----:B------:R-:W-:Y:S01]  /*7740*/  ISETP.LT.OR P2, PT, R7, 0x1, !P0 ;  /* 0x000000010700780c */ /* 0x000fe20004741670 */
[----:B------:R-:W-:-:S12]  /*7750*/  BSSY B0, `(.L_x_32) ;  /* 0x000002a000007945 */ /* 0x000fd80003800000 */
[----:B------:R-:W-:Y:S05]  /*7760*/  @P2 BRA `(.L_x_33) ;  /* 0x0000000000a02947 */ /* 0x000fea0003800000 */
[----:B------:R-:W-:Y:S02]  /*7770*/  LEA R14, R5, R2, 0x3 ;  /* 0x00000002050e7211 */ /* 0x000fe400078e18ff */
[----:B------:R-:W-:Y:S02]  /*7780*/  SHF.L.U32 R21, R4, 0x1f, RZ ;  /* 0x0000001f04157819 */ /* 0x000fe400000006ff */
[----:B------:R-:W-:Y:S02]  /*7790*/  ISETP.NE.AND P3, PT, R0, RZ, PT ;  /* 0x000000ff0000720c */ /* 0x000fe40003f65270 */
[----:B------:R-:W1:Y:S02]  /*77a0*/  SYNCS.PHASECHK.TRANS64.TRYWAIT P2, [R14+URZ+0x24020], R21 ;  /* 0x024020150e0075a7 */ /* 0x000e64000804017f */
[----:B-1----:R-:W-:Y:S09]  /*77b0*/  @!P2 BRA `(.L_x_34) ;  /* 0x0000005c0018a947 */ /* 0x002ff20003800000 */
.L_x_87:
[----:B------:R-:W-:Y:S05]  /*77c0*/  @P3 BRA `(.L_x_35) ;  /* 0x0000000000143947 */ /* 0x000fea0003800000 */
[----:B------:R-:W-:Y:S02]  /*77d0*/  LOP3.LUT P2, RZ, R16, 0x1f, RZ, 0xc0, !PT ;  /* 0x0000001f10ff7812 */ /* 0x000fe4000784c0ff */
[----:B-1----:R-:W-:-:S04]  /*77e0*/  MOV R21, 0x8000 ;  /* 0x0000800000157802 */ /* 0x002fc80000000f00 */
[----:B------:R2:W-:Y:S07]  /*77f0*/  SYNCS.ARRIVE.TRANS64 RZ, [R14+URZ+0x24000], R21 ;  /* 0x024000150eff79a7 */ /* 0x0005ee000800003f */
[----:B------:R-:W-:Y:S05]  /*7800*/  @!P2 BRA `(.L_x_35) ;  /* 0x000000000004a947 */ /* 0x000fea0003800000 */
[----:B------:R-:W-:Y:S01]  /*7810*/  BPT.TRAP 0x1 ;  /* 0x000000040000795c */ /* 0x000fe20000300000 */
.L_x_35:
        /* <DEDUP_REMOVED lines=13> */
[----:B------:R-:W-:Y:S01]  /*78f0*/  UMOV UR12, UR36 ;  /* 0x00000024000c7c82 */ /* 0x000fe20008000000 */
[----:B------:R-:W-:Y:S01]  /*7900*/  USHF.L.U32 UR19, UR19, 0x7, URZ ;  /* 0x0000000713137899 */ /* 0x000fe2000800063f */
[C---:B------:R-:W-:Y:S01]  /*7910*/  ISETP.NE.AND P2, PT, R5.reuse, 0x4, PT ;  /* 0x000000040500780c */ /* 0x040fe20003f45270 */
[----:B------:R-:W-:Y:S01]  /*7920*/  UIADD3 UR17, UR17, 0x24000, URZ ;  /* 0x0002400011117890 */ /* 0x000fe2000fffe03f */
[----:B------:R-:W-:Y:S01]  /*7930*/  IADD3 R8, R8, 0x1, RZ ;  /* 0x0000000108087810 */ /* 0x000fe20007ffe0ff */
[----:B------:R-:W-:Y:S01]  /*7940*/  UIADD3 UR16, UR8, 0x4000, URZ ;  /* 0x0000400008107890 */ /* 0x000fe2000fffe03f */
[----:B-12---:R-:W-:Y:S01]  /*7950*/  SEL R21, RZ, 0x1, P2 ;  /* 0x00000001ff157807 */ /* 0x006fe20001000000 */
[----:B------:R-:W-:Y:S01]  /*7960*/  UIADD3 UR8, UR8, 0x8000, URZ ;  /* 0x0000800008087890 */ /* 0x000fe2000fffe03f */
[----:B------:R-:W-:Y:S01]  /*7970*/  SEL R5, R5, RZ, P2 ;  /* 0x000000ff05057207 */ /* 0x000fe20001000000 */
[----:B------:R-:W-:Y:S01]  /*7980*/  UMOV UR13, UR37 ;  /* 0x00000025000d7c82 */ /* 0x000fe20008000000 */
[----:B------:R-:W-:Y:S01]  /*7990*/  UMOV UR9, UR17 ;  /* 0x0000001100097c82 */ /* 0x000fe20008000000 */
[----:B------:R-:W-:Y:S01]  /*79a0*/  UMOV UR11, UR19 ;  /* 0x00000013000b7c82 */ /* 0x000fe20008000000 */
[----:B------:R-:W-:-:S02]  /*79b0*/  LOP3.LUT R4, R4, R21, RZ, 0x3c, !PT ;  /* 0x0000001504047212 */ /* 0x000fc400078e3cff */
[----:B------:R1:W-:Y:S02]  /*79c0*/  UTMALDG.4D [UR16], [UR6], desc[UR26] ;  /* 0x00001a10060075b4 */ /* 0x0003e40008019000 */
[----:B------:R1:W-:Y:S02]  /*79d0*/  UTMALDG.4D [UR8], [UR6], desc[UR26] ;  /* 0x00001a08060075b4 */ /* 0x0003e40008019000 */
[----:B-1----:R-:W-:Y:S01]  /*79e0*/  NOP ;  /* 0x0000000000007918 */ /* 0x002fe20000000000 */
.L_x_33:
[----:B------:R-:W-:Y:S05]  /*79f0*/  BSYNC B0 ;  /* 0x0000000000007941 */ /* 0x000fea0003800000 */
.L_x_32:
[----:B------:R-:W-:-:S07]  /*7a00*/  VIADD R7, R7, 0xffffffff ;  /* 0xffffffff07077836 */ /* 0x000fce0000000000 */
.L_x_31:
[----:B------:R-:W-:Y:S01]  /*7a10*/  IADD3 R10, R10, 0x80, RZ ;  /* 0x000000800a0a7810 */ /* 0x000fe20007ffe0ff */
[----:B------:R-:W-:Y:S01]  /*7a20*/  IMAD.MOV.U32 R23, RZ, RZ, R18 ;  /* 0x000000ffff177224 */ /* 0x000fe200078e0012 */
[----:B------:R-:W-:Y:S01]  /*7a30*/  MOV R21, R19 ;  /* 0x0000001300157202 */ /* 0x000fe20000000f00 */
[----:B------:R-:W-:Y:S06]  /*7a40*/  @P1 BRA `(.L_x_36) ;  /* 0xffffffcc00bc1947 */ /* 0x000fec000383ffff */
.L_x_24:
[----:B------:R-:W-:-:S13]  /*7a50*/  ISETP.GE.AND P1, PT, R17, 0x1, PT ;  /* 0x000000011100780c */ /* 0x000fda0003f26270 */
[----:B------:R-:W-:Y:S05]  /*7a60*/  @!P1 BRA `(.L_x_37) ;  /* 0x0000003800c89947 */ /* 0x000fea0003800000 */
[----:B------:R-:W-:Y:S02]  /*7a70*/  MOV R21, R19 ;  /* 0x0000001300157202 */ /* 0x000fe40000000f00 */
[----:B------:R-:W-:Y:S02]  /*7a80*/  MOV R20, R18 ;  /* 0x0000001200147202 */ /* 0x000fe40000000f00 */
[----:B------:R-:W-:-:S07]  /*7a90*/  LOP3.LUT R14, R16, 0x1f, RZ, 0xc0, !PT ;  /* 0x0000001f100e7812 */ /* 0x000fce00078ec0ff */
.L_x_50:
[----:B------:R-:W-:Y:S01]  /*7aa0*/  IMAD R19, R15, 0x8, R2 ;  /* 0x000000080f137824 */ /* 0x000fe200078e0202 */
[----:B------:R-:W-:-:S07]  /*7ab0*/  SHF.L.U32 R18, R3, 0x1f, RZ ;  /* 0x0000001f03127819 */ /* 0x000fce00000006ff */
[----:B------:R-:W-:Y:S05]  /*7ac0*/  YIELD ;  /* 0x0000000000007946 */ /* 0x000fea0003800000 */
[----:B------:R-:W2:Y:S02]  /*7ad0*/  SYNCS.PHASECHK.TRANS64.TRYWAIT P1, [R19+URZ+0x24000], R18 ;  /* 0x02400012130075a7 */ /* 0x000ea4000802017f */
[----:B--2---:R-:W-:Y:S05]  /*7ae0*/  @!P1 BRA `(.L_x_38) ;  /* 0x0000005800609947 */ /* 0x004fea0003800000 */
.L_x_88:
[----:B------:R-:W-:Y:S05]  /*7af0*/  WARPSYNC.ALL ;  /* 0x0000000000007948 */ /* 0x000fea0003800000 */
[----:B------:R-:W-:Y:S01]  /*7b00*/  LEA R22, R15, UR38, 0xb ;  /* 0x000000260f167c11 */ /* 0x000fe2000f8e58ff */
[----:B-1----:R-:W-:Y:S01]  /*7b10*/  WARPGROUP.ARRIVE ;  /* 0x00000000000079c5 */ /* 0x002fe20000000000 */
[----:B------:R-:W-:Y:S01]  /*7b20*/  MOV R23, 0x40000040 ;  /* 0x4000004000177802 */ /* 0x000fe20000000f00 */
[----:B--2---:R-:W-:Y:S01]  /*7b30*/  IMAD.MOV.U32 R19, RZ, RZ, 0x40000040 ;  /* 0x40000040ff137424 */ /* 0x004fe200078e00ff */
[C---:B------:R-:W-:Y:S02]  /*7b40*/  R2UR UR58, R22.reuse ;  /* 0x00000000163a72ca */ /* 0x040fe400000e0000 */
[----:B------:R-:W-:Y:S01]  /*7b50*/  R2UR UR59, R23 ;  /* 0x00000000173b72ca */ /* 0x000fe200000e0000 */
[----:B------:R-:W-:Y:S01]  /*7b60*/  IMAD.MOV.U32 R23, RZ, RZ, 0x40000040 ;  /* 0x40000040ff177424 */ /* 0x000fe200078e00ff */
[----:B------:R-:W-:-:S02]  /*7b70*/  IADD3 R18, R22, 0x2, RZ ;  /* 0x0000000216127810 */ /* 0x000fc40007ffe0ff */
[----:B------:R-:W-:Y:S02]  /*7b80*/  R2UR UR55, R19 ;  /* 0x00000000133772ca */ /* 0x000fe400000e0000 */
[----:B------:R-:W-:Y:S02]  /*7b90*/  R2UR UR54, R18 ;  /* 0x00000000123672ca */ /* 0x000fe400000e0000 */
[----:B------:R-:W-:Y:S02]  /*7ba0*/  IADD3 R18, R22, 0x4, RZ ;  /* 0x0000000416127810 */ /* 0x000fe40007ffe0ff */
[----:B------:R-:W-:Y:S02]  /*7bb0*/  MOV R19, 0x40000040 ;  /* 0x4000004000137802 */ /* 0x000fe40000000f00 */
[----:B------:R-:W-:Y:S01]  /*7bc0*/  R2UR UR50, R18 ;  /* 0x00000000123272ca */ /* 0x000fe200000e0000 */
[----:B------:R-:W-:Y:S01]  /*7bd0*/  HGMMA.64x128x16.F32.BF16 R24, gdesc[UR56], RZ, !UPT, gsb0 ;  /* 0x01e00000381879f0 */ /* 0x000fe2000c0018ff */
[----:B------:R-:W-:Y:S01]  /*7be0*/  R2UR UR51, R19 ;  /* 0x00000000133372ca */ /* 0x000fe200000e0000 */
[----:B------:R-:W-:Y:S01]  /*7bf0*/  VIADD R18, R22, 0x6 ;  /* 0x0000000616127836 */ /* 0x000fe20000000000 */
[----:B------:R-:W-:-:S02]  /*7c00*/  MOV R19, 0x40000040 ;  /* 0x4000004000137802 */ /* 0x000fc40000000f00 */
[----:B------:R-:W-:Y:S02]  /*7c10*/  R2UR UR7, R23 ;  /* 0x00000000170772ca */ /* 0x000fe400000e0000 */
[----:B------:R-:W-:Y:S02]  /*7c20*/  R2UR UR46, R18 ;  /* 0x00000000122e72ca */ /* 0x000fe400000e0000 */
[----:B------:R-:W-:Y:S01]  /*7c30*/  R2UR UR47, R19 ;  /* 0x00000000132f72ca */ /* 0x000fe200000e0000 */
[----:B------:R-:W-:Y:S01]  /*7c40*/  IMAD.MOV.U32 R19, RZ, RZ, 0x40000040 ;  /* 0x40000040ff137424 */ /* 0x000fe200078e00ff */
[----:B------:R-:W-:Y:S02]  /*7c50*/  IADD3 R18, R22, 0x400, RZ ;  /* 0x0000040016127810 */ /* 0x000fe40007ffe0ff */
[----:B------:R-:W-:Y:S02]  /*7c60*/  ISETP.NE.AND P1, PT, R9, RZ, PT ;  /* 0x000000ff0900720c */ /* 0x000fe40003f25270 */
[----:B------:R-:W-:-:S02]  /*7c70*/  R2UR UR42, R18 ;  /* 0x00000000122a72ca */ /* 0x000fc400000e0000 */
[----:B------:R-:W-:Y:S02]  /*7c80*/  R2UR UR43, R19 ;  /* 0x00000000132b72ca */ /* 0x000fe400000e0000 */
[----:B------:R-:W-:Y:S02]  /*7c90*/  IADD3 R18, R22, 0x402, RZ ;  /* 0x0000040216127810 */ /* 0x000fe40007ffe0ff */
[----:B------:R-:W-:Y:S02]  /*7ca0*/  MOV R19, 0x40000040 ;  /* 0x4000004000137802 */ /* 0x000fe40000000f00 */
[----:B------:R-:W-:Y:S01]  /*7cb0*/  R2UR UR30, R18 ;  /* 0x00000000121e72ca */ /* 0x000fe200000e0000 */
[----:B------:R-:W-:Y:S01]  /*7cc0*/  VIADD R18, R22, 0x404 ;  /* 0x0000040416127836 */ /* 0x000fe20000000000 */
[----:B------:R-:W-:Y:S02]  /*7cd0*/  R2UR UR31, R19 ;  /* 0x00000000131f72ca */ /* 0x000fe400000e0000 */
[----:B------:R-:W-:-:S02]  /*7ce0*/  MOV R19, 0x40000040 ;  /* 0x4000004000137802 */ /* 0x000fc40000000f00 */
[----:B------:R-:W-:Y:S02]  /*7cf0*/  R2UR UR26, R18 ;  /* 0x00000000121a72ca */ /* 0x000fe400000e0000 */
[----:B------:R-:W-:Y:S02]  /*7d00*/  R2UR UR27, R19 ;  /* 0x00000000131b72ca */ /* 0x000fe400000e0000 */
[----:B------:R-:W-:-:S04]  /*7d10*/  IADD3 R22, R22, 0x406, RZ ;  /* 0x0000040616167810 */ /* 0x000fc80007ffe0ff */
[----:B------:R-:W-:Y:S01]  /*7d20*/  R2UR UR6, R22 ;  /* 0x00000000160672ca */ /* 0x000fe200000e0000 */
        /* <DEDUP_REMOVED lines=25> */
[----:B------:R-:W-:Y:S02]  /*7ec0*/  LEA R18, R5, R2, 0x3 ;  /* 0x0000000205127211 */ /* 0x000fe400078e18ff */
[----:B------:R-:W-:Y:S02]  /*7ed0*/  SHF.L.U32 R19, R4, 0x1f, RZ ;  /* 0x0000001f04137819 */ /* 0x000fe400000006ff */
[----:B------:R-:W-:Y:S02]  /*7ee0*/  ISETP.NE.AND P3, PT, R0, RZ, PT ;  /* 0x000000ff0000720c */ /* 0x000fe40003f65270 */
[----:B------:R-:W1:Y:S02]  /*7ef0*/  SYNCS.PHASECHK.TRANS64.TRYWAIT P2, [R18+URZ+0x24020], R19 ;  /* 0x02402013120075a7 */ /* 0x000e64000804017f */
[----:B-1----:R-:W-:Y:S09]  /*7f00*/  @!P2 BRA `(.L_x_41) ;  /* 0x00000054006ca947 */ /* 0x002ff20003800000 */
.L_x_89:
[----:B------:R-:W-:Y:S05]  /*7f10*/  @P3 BRA `(.L_x_42) ;  /* 0x0000000000143947 */ /* 0x000fea0003800000 */
[----:B------:R-:W-:Y:S02]  /*7f20*/  ISETP.NE.AND P2, PT, R14, RZ, PT ;  /* 0x000000ff0e00720c */ /* 0x000fe40003f45270 */
[----:B-1----:R-:W-:-:S04]  /*7f30*/  MOV R19, 0x8000 ;  /* 0x0000800000137802 */ /* 0x002fc80000000f00 */
[----:B------:R2:W-:Y:S07]  /*7f40*/  SYNCS.ARRIVE.TRANS64 RZ, [R18+URZ+0x24000], R19 ;  /* 0x0240001312ff79a7 */ /* 0x0005ee000800003f */
[----:B------:R-:W-:Y:S05]  /*7f50*/  @!P2 BRA `(.L_x_42) ;  /* 0x000000000004a947 */ /* 0x000fea0003800000 */
[----:B------:R-:W-:Y:S01]  /*7f60*/  BPT.TRAP 0x1 ;  /* 0x000000040000795c */ /* 0x000fe20000300000 */
.L_x_42:
[----:B-12---:R-:W-:Y:S01]  /*7f70*/  IMAD R19, R5, 0x8000, R2 ;  /* 0x0000800005137824 */ /* 0x006fe200078e0202 */
[----:B------:R-:W-:Y:S01]  /*7f80*/  R2UR UR19, R8 ;  /* 0x00000000081372ca */ /* 0x000fe200000e0000 */
[----:B------:R-:W-:Y:S01]  /*7f90*/  ULDC.64 UR6, c[0x0][0x198] ;  /* 0x0000660000067ab9 */ /* 0x000fe20000000a00 */
[----:B------:R-:W-:Y:S01]  /*7fa0*/  R2UR UR17, R18 ;  /* 0x00000000121172ca */ /* 0x000fe200000e0000 */
        /* <DEDUP_REMOVED lines=10> */
[----:B------:R-:W-:Y:S01]  /*8050*/  USHF.L.U32 UR19, UR19, 0x7, URZ ;  /* 0x0000000713137899 */ /* 0x000fe2000800063f */
[----:B------:R-:W-:Y:S01]  /*8060*/  ISETP.NE.AND P2, PT, R5, 0x4, PT ;  /* 0x000000040500780c */ /* 0x000fe20003f45270 */
[----:B------:R-:W-:-:S02]  /*8070*/  UIADD3 UR17, UR17, 0x24000, URZ ;  /* 0x0002400011117890 */ /* 0x000fc4000fffe03f */
[----:B------:R-:W-:Y:S01]  /*8080*/  UIADD3 UR16, UR8, 0x4000, URZ ;  /* 0x0000400008107890 */ /* 0x000fe2000fffe03f */
[----:B------:R-:W-:Y:S01]  /*8090*/  SEL R19, RZ, 0x1, P2 ;  /* 0x00000001ff137807 */ /* 0x000fe20001000000 */
[----:B------:R-:W-:Y:S01]  /*80a0*/  UIADD3 UR8, UR8, 0x8000, URZ ;  /* 0x0000800008087890 */ /* 0x000fe2000fffe03f */
[----:B------:R-:W-:Y:S01]  /*80b0*/  SEL R5, R5, RZ, P2 ;  /* 0x000000ff05057207 */ /* 0x000fe20001000000 */
[----:B------:R-:W-:Y:S01]  /*80c0*/  UMOV UR12, UR36 ;  /* 0x00000024000c7c82 */ /* 0x000fe20008000000 */
[----:B------:R-:W-:Y:S01]  /*80d0*/  UMOV UR13, UR37 ;  /* 0x00000025000d7c82 */ /* 0x000fe20008000000 */
[----:B------:R-:W-:Y:S01]  /*80e0*/  UMOV UR9, UR17 ;  /* 0x0000001100097c82 */ /* 0x000fe20008000000 */
[----:B------:R-:W-:Y:S01]  /*80f0*/  UMOV UR11, UR19 ;  /* 0x00000013000b7c82 */ /* 0x000fe20008000000 */
[----:B------:R-:W-:Y:S01]  /*8100*/  LOP3.LUT R4, R4, R19, RZ, 0x3c, !PT ;  /* 0x0000001304047212 */ /* 0x000fe200078e3cff */
[----:B------:R1:W-:Y:S02]  /*8110*/  UTMALDG.4D [UR16], [UR6], desc[UR26] ;  /* 0x00001a10060075b4 */ /* 0x0003e40008019000 */
[----:B------:R1:W-:Y:S02]  /*8120*/  UTMALDG.4D [UR8], [UR6], desc[UR26] ;  /* 0x00001a08060075b4 */ /* 0x0003e40008019000 */
[----:B-1----:R-:W-:-:S02]  /*8130*/  NOP ;  /* 0x0000000000007918 */ /* 0x002fc40000000000 */
.L_x_40:
[----:B------:R-:W-:-:S07]  /*8140*/  IADD3 R7, R7, -0x1, RZ ;  /* 0xffffffff07077810 */ /* 0x000fce0007ffe0ff */
.L_x_39:
[----:B------:R-:W-:Y:S01]  /*8150*/  VIADD R15, R15, 0x1 ;  /* 0x000000010f0f7836 */ /* 0x000fe20000000000 */
[----:B------:R-:W-:Y:S05]  /*8160*/  WARPSYNC.ALL ;  /* 0x0000000000007948 */ /* 0x000fea0003800000 */
[----:B------:R-:W-:-:S04]  /*8170*/  ISETP.NE.AND P2, PT, R15, 0x4, PT ;  /* 0x000000040f00780c */ /* 0x000fc80003f45270 */
[----:B------:R-:W-:Y:S02]  /*8180*/  SEL R18, RZ, 0x1, P2 ;  /* 0x00000001ff127807 */ /* 0x000fe40001000000 */
[----:B------:R-:W-:Y:S02]  /*8190*/  SEL R15, R15, RZ, P2 ;  /* 0x000000ff0f0f7207 */ /* 0x000fe40001000000 */
[----:B------:R-:W-:Y:S02]  /*81a0*/  LOP3.LUT R3, R3, R18, RZ, 0x3c, !PT ;  /* 0x0000001203037212 */ /* 0x000fe400078e3cff */
[C---:B------:R-:W-:Y:S01]  /*81b0*/  IADD3 R18, R10.reuse, 0x1, RZ ;  /* 0x000000010a127810 */ /* 0x040fe20007ffe0ff */
[C---:B------:R-:W-:Y:S01]  /*81c0*/  VIADD R22, R10.reuse, 0x9 ;  /* 0x000000090a167836 */ /* 0x040fe20000000000 */
[----:B------:R-:W-:Y:S01]  /*81d0*/  IADD3 R19, R10, 0x8, RZ ;  /* 0x000000080a137810 */ /* 0x000fe20007ffe0ff */
[----:B------:R-:W-:Y:S01]  /*81e0*/  IMAD R156, R15, 0x8, R2 ;  /* 0x000000080f9c7824 */ /* 0x000fe200078e0202 */
[----:B------:R-:W-:Y:S01]  /*81f0*/  ISETP.GE.AND P4, PT, R18, UR15, PT ;  /* 0x0000000f12007c0c */ /* 0x000fe2000bf86270 */
[----:B------:R-:W-:Y:S01]  /*8200*/  BSSY B0, `(.L_x_43) ;  /* 0x00000df000007945 */ /* 0x000fe20003800000 */
[----:B------:R-:W-:-:S02]  /*8210*/  IADD3 R18, R10, 0x10, RZ ;  /* 0x000000100a127810 */ /* 0x000fc40007ffe0ff */
[----:B------:R-:W-:Y:S02]  /*8220*/  ISETP.GE.AND P2, PT, R10, UR15, PT ;  /* 0x0000000f0a007c0c */ /* 0x000fe4000bf46270 */
[----:B------:R-:W-:Y:S02]  /*8230*/  ISETP.GE.AND P5, PT, R18, UR15, PT ;  /* 0x0000000f12007c0c */ /* 0x000fe4000bfa6270 */
[C---:B------:R-:W-:Y:S02]  /*8240*/  IADD3 R18, R10.reuse, 0x11, RZ ;  /* 0x000000110a127810 */ /* 0x040fe40007ffe0ff */
[----:B------:R-:W-:Y:S01]  /*8250*/  ISETP.GE.AND P3, PT, R19, UR15, PT ;  /* 0x0000000f13007c0c */ /* 0x000fe2000bf66270 */
[----:B------:R-:W-:Y:S01]  /*8260*/  VIADD R19, R10, 0x18 ;  /* 0x000000180a137836 */ /* 0x000fe20000000000 */
[----:B------:R-:W-:Y:S02]  /*8270*/  FSEL R24, R24, -INF , !P2 ;  /* 0xff80000018187808 */ /* 0x000fe40005000000 */
[----:B------:R-:W-:-:S02]  /*8280*/  FSEL R23, R26, -INF , !P2 ;  /* 0xff8000001a177808 */ /* 0x000fc40005000000 */
[----:B------:R-:W-:Y:S02]  /*8290*/  ISETP.GE.AND P2, PT, R18, UR15, PT ;  /* 0x0000000f12007c0c */ /* 0x000fe4000bf46270 */
[----:B------:R-:W-:Y:S02]  /*82a0*/  IADD3 R18, R10, 0x19, RZ ;  /* 0x000000190a127810 */ /* 0x000fe40007ffe0ff */
[----:B------:R-:W-:Y:S02]  /*82b0*/  FSEL R25, R25, -INF , !P4 ;  /* 0xff80000019197808 */ /* 0x000fe40006000000 */
[----:B------:R-:W-:Y:S02]  /*82c0*/  FSEL R27, R27, -INF , !P4 ;  /* 0xff8000001b1b7808 */ /* 0x000fe40006000000 */
[----:B------:R-:W-:Y:S02]  /*82d0*/  ISETP.GE.AND P6, PT, R22, UR15, PT ;  /* 0x0000000f16007c0c */ /* 0x000fe4000bfc6270 */
[----:B------:R-:W-:-:S02]  /*82e0*/  ISETP.GE.AND P4, PT, R19, UR15, PT ;  /* 0x0000000f13007c0c */ /* 0x000fc4000bf86270 */
[----:B------:R-:W-:Y:S02]  /*82f0*/  FSEL R28, R28, -INF , !P3 ;  /* 0xff8000001c1c7808 */ /* 0x000fe40005800000 */
[----:B------:R-:W-:Y:S02]  /*8300*/  FSEL R30, R30, -INF , !P3 ;  /* 0xff8000001e1e7808 */ /* 0x000fe40005800000 */
[----:B------:R-:W-:Y:S02]  /*8310*/  IADD3 R19, R10, 0x20, RZ ;  /* 0x000000200a137810 */ /* 0x000fe40007ffe0ff */
        /* <DEDUP_REMOVED lines=9> */
[----:B------:R-:W-:-:S02]  /*83b0*/  IADD3 R18, R10, 0x29, RZ ;  /* 0x000000290a127810 */ /* 0x000fc40007ffe0ff */
[----:B------:R-:W-:Y:S02]  /*83c0*/  FSEL R33, R33, -INF , !P2 ;  /* 0xff80000021217808 */ /* 0x000fe40005000000 */
[----:B------:R-:W-:Y:S02]  /*83d0*/  FSEL R35, R35, -INF , !P2 ;  /* 0xff80000023237808 */ /* 0x000fe40005000000 */
[----:B------:R-:W-:Y:S01]  /*83e0*/  ISETP.GE.AND P2, PT, R19, UR15, PT ;  /* 0x0000000f13007c0c */ /* 0x000fe2000bf46270 */
[----:B------:R-:W-:Y:S01]  /*83f0*/  VIADD R19, R10, 0x30 ;  /* 0x000000300a137836 */ /* 0x000fe20000000000 */
[----:B------:R-:W-:Y:S02]  /*8400*/  FSEL R36, R36, -INF , !P4 ;  /* 0xff80000024247808 */ /* 0x000fe40006000000 */
[----:B------:R-:W-:Y:S02]  /*8410*/  FSEL R38, R38, -INF , !P4 ;  /* 0xff80000026267808 */ /* 0x000fe40006000000 */
[----:B------:R-:W-:-:S02]  /*8420*/  ISETP.GE.AND P4, PT, R18, UR15, PT ;  /* 0x0000000f12007c0c */ /* 0x000fc4000bf86270 */
[----:B------:R-:W-:Y:S02]  /*8430*/  IADD3 R18, R10, 0x31, RZ ;  /* 0x000000310a127810 */ /* 0x000fe40007ffe0ff */
[----:B------:R-:W-:Y:S02]  /*8440*/  FSEL R37, R37, -INF , !P3 ;  /* 0xff80000025257808 */ /* 0x000fe40005800000 */
[----:B------:R-:W-:Y:S02]  /*8450*/  FSEL R39, R39, -INF , !P3 ;  /* 0xff80000027277808 */ /* 0x000fe40005800000 */
[----:B------:R-:W-:Y:S02]  /*8460*/  ISETP.GE.AND P3, PT, R19, UR15, PT ;  /* 0x0000000f13007c0c */ /* 0x000fe4000bf66270 */
[----:B------:R-:W-:Y:S02]  /*8470*/  FSEL R40, R40, -INF , !P6 ;  /* 0xff80000028287808 */ /* 0x000fe40007000000 */
[----:B------:R-:W-:-:S02]  /*8480*/  FSEL R42, R42, -INF , !P6 ;  /* 0xff8000002a2a7808 */ /* 0x000fc40007000000 */
[----:B------:R-:W-:Y:S02]  /*8490*/  IADD3 R19, R10, 0x38, RZ ;  /* 0x000000380a137810 */ /* 0x000fe40007ffe0ff */
[----:B------:R-:W-:Y:S01]  /*84a0*/  ISETP.GE.AND P6, PT, R18, UR15, PT ;  /* 0x0000000f12007c0c */ /* 0x000fe2000bfc6270 */
[C---:B------:R-:W-:Y:S01]  /*84b0*/  VIADD R18, R10.reuse, 0x39 ;  /* 0x000000390a127836 */ /* 0x040fe20000000000 */
[----:B------:R-:W-:Y:S02]  /*84c0*/  FSEL R41, R41, -INF , !P5 ;  /* 0xff80000029297808 */ /* 0x000fe40006800000 */
[----:B------:R-:W-:Y:S02]  /*84d0*/  FSEL R43, R43, -INF , !P5 ;  /* 0xff8000002b2b7808 */ /* 0x000fe40006800000 */
[----:B------:R-:W-:Y:S02]  /*84e0*/  ISETP.GE.AND P5, PT, R19, UR15, PT ;  /* 0x0000000f13007c0c */ /* 0x000fe4000bfa6270 */
[----:B------:R-:W-:-:S02]  /*84f0*/  IADD3 R19, R10, 0x40, RZ ;  /* 0x000000400a137810 */ /* 0x000fc40007ffe0ff */
[----:B------:R-:W-:Y:S02]  /*8500*/  FSEL R44, R44, -INF , !P2 ;  /* 0xff8000002c2c7808 */ /* 0x000fe40005000000 */
[----:B------:R-:W-:Y:S02]  /*8510*/  FSEL R46, R46, -INF , !P2 ;  /* 0xff8000002e2e7808 */ /* 0x000fe40005000000 */
[----:B------:R-:W-:Y:S02]  /*8520*/  ISETP.GE.AND P2, PT, R18, UR15, PT ;  /* 0x0000000f12007c0c */ /* 0x000fe4000bf46270 */
[----:B------:R-:W-:Y:S02]  /*8530*/  IADD3 R18, R10, 0x41, RZ ;  /* 0x000000410a127810 */ /* 0x000fe40007ffe0ff */
[----:B------:R-:W-:Y:S02]  /*8540*/  FSEL R45, R45, -INF , !P4 ;  /* 0xff8000002d2d7808 */ /* 0x000fe40006000000 */
[----:B------:R-:W-:-:S02]  /*8550*/  FSEL R47, R47, -INF , !P4 ;  /* 0xff8000002f2f7808 */ /* 0x000fc40006000000 */
[----:B------:R-:W-:Y:S01]  /*8560*/  ISETP.GE.AND P4, PT, R19, UR15, PT ;  /* 0x0000000f13007c0c */ /* 0x000fe2000bf86270 */
[----:B------:R-:W-:Y:S01]  /*8570*/  VIADD R19, R10, 0x48 ;  /* 0x000000480a137836 */ /* 0x000fe20000000000 */
[----:B------:R-:W-:Y:S02]  /*8580*/  FSEL R48, R48, -INF , !P3 ;  /* 0xff80000030307808 */ /* 0x000fe40005800000 */
[----:B------:R-:W-:Y:S02]  /*8590*/  FSEL R50, R50, -INF , !P3 ;  /* 0xff80000032327808 */ /* 0x000fe40005800000 */
[----:B------:R-:W-:Y:S02]  /*85a0*/  ISETP.GE.AND P3, PT, R18, UR15, PT ;  /* 0x0000000f12007c0c */ /* 0x000fe4000bf66270 */
[----:B------:R-:W-:Y:S02]  /*85b0*/  FMNMX R18, R24, R21, !PT ;  /* 0x0000001518127209 */ /* 0x000fe40007800000 */
[----:B------:R-:W-:-:S02]  /*85c0*/  FMNMX R22, R23, R20, !PT ;  /* 0x0000001417167209 */ /* 0x000fc40007800000 */
[----:B------:R-:W-:Y:S02]  /*85d0*/  FSEL R49, R49, -INF , !P6 ;  /* 0xff80000031317808 */ /* 0x000fe40007000000 */
[----:B------:R-:W-:Y:S02]  /*85e0*/  FSEL R51, R51, -INF , !P6 ;  /* 0xff80000033337808 */ /* 0x000fe40007000000 */
[----:B------:R-:W-:Y:S02]  /*85f0*/  ISETP.GE.AND P6, PT, R19, UR15, PT ;  /* 0x0000000f13007c0c */ /* 0x000fe4000bfc6270 */
        /* <DEDUP_REMOVED lines=22> */
[----:B------:R-:W-:Y:S02]  /*8760*/  IADD3 R26, R10, 0x49, RZ ;  /* 0x000000490a1a7810 */ /* 0x000fe40007ffe0ff */
[----:B------:R-:W-:Y:S02]  /*8770*/  FMNMX R18, R48, R19, !PT ;  /* 0x0000001330127209 */ /* 0x000fe40007800000 */
[----:B------:R-:W-:Y:S02]  /*8780*/  FMNMX R22, R50, R153, !PT ;  /* 0x0000009932167209 */ /* 0x000fe40007800000 */
[----:B------:R-:W-:Y:S02]  /*8790*/  FSEL R52, R52, -INF , !P5 ;  /* 0xff80000034347808 */ /* 0x000fe40006800000 */
[----:B------:R-:W-:-:S02]  /*87a0*/  FSEL R54, R54, -INF , !P5 ;  /* 0xff80000036367808 */ /* 0x000fc40006800000 */
[----:B------:R-:W-:Y:S02]  /*87b0*/  ISETP.GE.AND P5, PT, R26, UR15, PT ;  /* 0x0000000f1a007c0c */ /* 0x000fe4000bfa6270 */
[----:B------:R-:W-:Y:S02]  /*87c0*/  FMNMX R19, R49, R18, !PT ;  /* 0x0000001231137209 */ /* 0x000fe40007800000 */
[----:B------:R-:W-:Y:S02]  /*87d0*/  IADD3 R26, R10, 0x50, RZ ;  /* 0x000000500a1a7810 */ /* 0x000fe40007ffe0ff */
[----:B------:R-:W-:Y:S02]  /*87e0*/  FMNMX R153, R51, R22, !PT ;  /* 0x0000001633997209 */ /* 0x000fe40007800000 */
[----:B------:R-:W-:Y:S02]  /*87f0*/  FSEL R53, R53, -INF , !P2 ;  /* 0xff80000035357808 */ /* 0x000fe40005000000 */
[----:B------:R-:W-:-:S02]  /*8800*/  FSEL R55, R55, -INF , !P2 ;  /* 0xff80000037377808 */ /* 0x000fc40005000000 */
[----:B------:R-:W-:Y:S02]  /*8810*/  FMNMX R18, R52, R19, !PT ;  /* 0x0000001334127209 */ /* 0x000fe40007800000 */
[----:B------:R-:W-:Y:S01]  /*8820*/  ISETP.GE.AND P2, PT, R26, UR15, PT ;  /* 0x0000000f1a007c0c */ /* 0x000fe2000bf46270 */
[----:B------:R-:W-:Y:S01]  /*8830*/  VIADD R26, R10, 0x51 ;  /* 0x000000510a1a7836 */ /* 0x000fe20000000000 */
[----:B------:R-:W-:Y:S02]  /*8840*/  FMNMX R22, R54, R153, !PT ;  /* 0x0000009936167209 */ /* 0x000fe40007800000 */
[----:B------:R-:W-:Y:S02]  /*8850*/  FSEL R56, R56, -INF , !P4 ;  /* 0xff80000038387808 */ /* 0x000fe40006000000 */
[----:B------:R-:W-:Y:S02]  /*8860*/  FMNMX R19, R53, R18, !PT ;  /* 0x0000001235137209 */ /* 0x000fe40007800000 */
[----:B------:R-:W-:-:S02]  /*8870*/  FSEL R58, R58, -INF , !P4 ;  /* 0xff8000003a3a7808 */ /* 0x000fc40006000000 */
[----:B------:R-:W-:Y:S02]  /*8880*/  FMNMX R153, R55, R22, !PT ;  /* 0x0000001637997209 */ /* 0x000fe40007800000 */
[----:B------:R-:W-:Y:S02]  /*8890*/  ISETP.GE.AND P4, PT, R26, UR15, PT ;  /* 0x0000000f1a007c0c */ /* 0x000fe4000bf86270 */
[----:B------:R-:W-:Y:S02]  /*88a0*/  IADD3 R26, R10, 0x58, RZ ;  /* 0x000000580a1a7810 */ /* 0x000fe40007ffe0ff */
[----:B------:R-:W-:Y:S02]  /*88b0*/  FSEL R57, R57, -INF , !P3 ;  /* 0xff80000039397808 */ /* 0x000fe40005800000 */
[----:B------:R-:W-:Y:S02]  /*88c0*/  FMNMX R18, R56, R19, !PT ;  /* 0x0000001338127209 */ /* 0x000fe40007800000 */
[----:B------:R-:W-:-:S02]  /*88d0*/  FSEL R59, R59, -INF , !P3 ;  /* 0xff8000003b3b7808 */ /* 0x000fc40005800000 */
[----:B------:R-:W-:Y:S02]  /*88e0*/  FMNMX R22, R58, R153, !PT ;  /* 0x000000993a167209 */ /* 0x000fe40007800000 */
[----:B------:R-:W-:Y:S02]  /*88f0*/  ISETP.GE.AND P3, PT, R26, UR15, PT ;  /* 0x0000000f1a007c0c */ /* 0x000fe4000bf66270 */
[----:B------:R-:W-:Y:S02]  /*8900*/  FSEL R60, R60, -INF , !P6 ;  /* 0xff8000003c3c7808 */ /* 0x000fe40007000000 */
[----:B------:R-:W-:Y:S02]  /*8910*/  FMNMX R19, R57, R18, !PT ;  /* 0x0000001239137209 */ /* 0x000fe40007800000 */
[----:B------:R-:W-:Y:S02]  /*8920*/  IADD3 R26, R10, 0x59, RZ ;  /* 0x000000590a1a7810 */ /* 0x000fe40007ffe0ff */
[----:B------:R-:W-:-:S02]  /*8930*/  FSEL R62, R62, -INF , !P6 ;  /* 0xff8000003e3e7808 */ /* 0x000fc40007000000 */
[----:B------:R-:W-:Y:S02]  /*8940*/  FMNMX R153, R59, R22, !PT ;  /* 0x000000163b997209 */ /* 0x000fe40007800000 */
[----:B------:R-:W-:Y:S02]  /*8950*/  FSEL R61, R61, -INF , !P5 ;  /* 0xff8000003d3d7808 */ /* 0x000fe40006800000 */
[----:B------:R-:W-:Y:S02]  /*8960*/  FMNMX R18, R60, R19, !PT ;  /* 0x000000133c127209 */ /* 0x000fe40007800000 */
[----:B------:R-:W-:Y:S01]  /*8970*/  ISETP.GE.AND P6, PT, R26, UR15, PT ;  /* 0x0000000f1a007c0c */ /* 0x000fe2000bfc6270 */
[----:B------:R-:W-:Y:S01]  /*8980*/  VIADD R26, R10, 0x60 ;  /* 0x000000600a1a7836 */ /* 0x000fe20000000000 */
[----:B------:R-:W-:Y:S02]  /*8990*/  FSEL R63, R63, -INF , !P5 ;  /* 0xff8000003f3f7808 */ /* 0x000fe40006800000 */
[----:B------:R-:W-:-:S02]  /*89a0*/  FMNMX R22, R62, R153, !PT ;  /* 0x000000993e167209 */ /* 0x000fc40007800000 */
[----:B------:R-:W-:Y:S02]  /*89b0*/  FSEL R64, R64, -INF , !P2 ;  /* 0xff80000040407808 */ /* 0x000fe40005000000 */
[----:B------:R-:W-:Y:S02]  /*89c0*/  FMNMX R19, R61, R18, !PT ;  /* 0x000000123d137209 */ /* 0x000fe40007800000 */
[----:B------:R-:W-:Y:S02]  /*89d0*/  FSEL R66, R66, -INF , !P2 ;  /* 0xff80000042427808 */ /* 0x000fe40005000000 */
[----:B------:R-:W-:Y:S02]  /*89e0*/  FMNMX R153, R63, R22, !PT ;  /* 0x000000163f997209 */ /* 0x000fe40007800000 */
[----:B------:R-:W-:Y:S02]  /*89f0*/  ISETP.GE.AND P5, PT, R26, UR15, PT ;  /* 0x0000000f1a007c0c */ /* 0x000fe4000bfa6270 */
[----:B------:R-:W-:-:S02]  /*8a00*/  IADD3 R26, R10, 0x61, RZ ;  /* 0x000000610a1a7810 */ /* 0x000fc40007ffe0ff */
[----:B------:R-:W-:Y:S02]  /*8a10*/  FSEL R65, R65, -INF , !P4 ;  /* 0xff80000041417808 */ /* 0x000fe40006000000 */
[----:B------:R-:W-:Y:S02]  /*8a20*/  FMNMX R18, R64, R19, !PT ;  /* 0x0000001340127209 */ /* 0x000fe40007800000 */
[----:B------:R-:W-:Y:S02]  /*8a30*/  FSEL R67, R67, -INF , !P4 ;  /* 0xff80000043437808 */ /* 0x000fe40006000000 */
[----:B------:R-:W-:Y:S02]  /*8a40*/  FMNMX R22, R66, R153, !PT ;  /* 0x0000009942167209 */ /* 0x000fe40007800000 */
[----:B------:R-:W-:Y:S02]  /*8a50*/  ISETP.GE.AND P2, PT, R26, UR15, PT ;  /* 0x0000000f1a007c0c */ /* 0x000fe4000bf46270 */
[----:B------:R-:W-:-:S02]  /*8a60*/  FSEL R68, R68, -INF , !P3 ;  /* 0xff80000044447808 */ /* 0x000fc40005800000 */
[----:B------:R-:W-:Y:S02]  /*8a70*/  FMNMX R19, R65, R18, !PT ;  /* 0x0000001241137209 */ /* 0x000fe40007800000 */
[----:B------:R-:W-:Y:S02]  /*8a80*/  IADD3 R26, R10, 0x68, RZ ;  /* 0x000000680a1a7810 */ /* 0x000fe40007ffe0ff */
[----:B------:R-:W-:Y:S02]  /*8a90*/  FSEL R70, R70, -INF , !P3 ;  /* 0xff80000046467808 */ /* 0x000fe40005800000 */
[----:B------:R-:W-:Y:S02]  /*8aa0*/  FMNMX R153, R67, R22, !PT ;  /* 0x0000001643997209 */ /* 0x000fe40007800000 */
[----:B------:R-:W-:Y:S02]  /*8ab0*/  FSEL R69, R69, -INF , !P6 ;  /* 0xff80000045457808 */ /* 0x000fe40007000000 */
[----:B------:R-:W-:-:S02]  /*8ac0*/  FMNMX R18, R68, R19, !PT ;  /* 0x0000001344127209 */ /* 0x000fc40007800000 */
[----:B------:R-:W-:Y:S01]  /*8ad0*/  ISETP.GE.AND P4, PT, R26, UR15, PT ;  /* 0x0000000f1a007c0c */ /* 0x000fe2000bf86270 */
[----:B------:R-:W-:Y:S01]  /*8ae0*/  VIADD R26, R10, 0x69 ;  /* 0x000000690a1a7836 */ /* 0x000fe20000000000 */
[----:B------:R-:W-:Y:S02]  /*8af0*/  FSEL R71, R71, -INF , !P6 ;  /* 0xff80000047477808 */ /* 0x000fe40007000000 */
        /* <DEDUP_REMOVED lines=36> */
[----:B------:R-:W-:Y:S02]  /*8d40*/  FSEL R86, R86, -INF , !P2 ;  /* 0xff80000056567808 */ /* 0x000fe40005000000 */
[----:B------:R-:W-:Y:S02]  /*8d50*/  FMNMX R153, R83, R22, !PT ;  /* 0x0000001653997209 */ /* 0x000fe40007800000 */
[----:B------:R-:W-:Y:S02]  /*8d60*/  FSEL R85, R85, -INF , !P4 ;  /* 0xff80000055557808 */ /* 0x000fe40006000000 */
[----:B------:R-:W-:Y:S02]  /*8d70*/  FMNMX R18, R84, R19, !PT ;  /* 0x0000001354127209 */ /* 0x000fe40007800000 */
[----:B------:R-:W-:-:S02]  /*8d80*/  FSEL R87, R87, -INF , !P4 ;  /* 0xff80000057577808 */ /* 0x000fc40006000000 */
[----:B------:R-:W-:Y:S02]  /*8d90*/  FMNMX R26, R86, R153, !PT ;  /* 0x00000099561a7209 */ /* 0x000fe40007800000 */
[----:B------:R-:W-:Y:S02]  /*8da0*/  FMNMX R22, R85, R18, !PT ;  /* 0x0000001255167209 */ /* 0x000fe40007800000 */
[----:B------:R-:W-:-:S03]  /*8db0*/  FMNMX R152, R87, R26, !PT ;  /* 0x0000001a57987209 */ /* 0x000fc60007800000 */
[----:B------:R-:W1:Y:S04]  /*8dc0*/  SHFL.BFLY PT, R19, R22, 0x1, 0x1f ;  /* 0x0c201f0016137f89 */ /* 0x000e6800000e0000 */
[----:B------:R-:W2:Y:S01]  /*8dd0*/  SHFL.BFLY PT, R155, R152, 0x1, 0x1f ;  /* 0x0c201f00989b7f89 */ /* 0x000ea200000e0000 */
[----:B-1----:R-:W-:Y:S02]  /*8de0*/  FMNMX R153, R22, R19, !PT ;  /* 0x0000001316997209 */ /* 0x002fe40007800000 */
[----:B------:R-:W-:Y:S02]  /*8df0*/  LEA R22, R6, R11, 0x3 ;  /* 0x0000000b06167211 */ /* 0x000fe400078e18ff */
[----:B--2---:R-:W-:Y:S01]  /*8e00*/  FMNMX R155, R152, R155, !PT ;  /* 0x0000009b989b7209 */ /* 0x004fe20007800000 */
[----:B------:R-:W1:Y:S01]  /*8e10*/  SHFL.BFLY PT, R18, R153, 0x2, 0x1f ;  /* 0x0c401f0099127f89 */ /* 0x000e6200000e0000 */
[----:B------:R-:W-:-:S03]  /*8e20*/  PRMT R152, RZ, 0x654, R22 ;  /* 0x00000654ff987816 */ /* 0x000fc60000000016 */
[----:B------:R-:W2:Y:S01]  /*8e30*/  SHFL.BFLY PT, R26, R155, 0x2, 0x1f ;  /* 0x0c401f009b1a7f89 */ /* 0x000ea200000e0000 */
[----:B------:R3:W-:Y:S01]  /*8e40*/  SYNCS.ARRIVE.TRANS64.RED.A1T0 RZ, [R152+URZ], RZ ;  /* 0x000000ff98ff79a7 */ /* 0x0007e2000810043f */
[----:B-1----:R-:W-:Y:S02]  /*8e50*/  FMNMX R19, R153, R18, !PT ;  /* 0x0000001299137209 */ /* 0x002fe40007800000 */
[----:B------:R-:W-:Y:S02]  /*8e60*/  SHF.L.U32 R153, R3, 0x1f, RZ ;  /* 0x0000001f03997819 */ /* 0x000fe400000006ff */
[----:B--2---:R-:W-:Y:S02]  /*8e70*/  FMNMX R18, R155, R26, !PT ;  /* 0x0000001a9b127209 */ /* 0x004fe40007800000 */
[----:B------:R-:W-:Y:S01]  /*8e80*/  FSETP.NEU.AND P2, PT, R19, -INF , PT ;  /* 0xff8000001300780b */ /* 0x000fe20003f4d000 */
[----:B------:R-:W1:Y:S01]  /*8e90*/  SYNCS.PHASECHK.TRANS64.TRYWAIT P4, [R156+URZ+0x24000], R153 ;  /* 0x024000999c0075a7 */ /* 0x000e62000808017f */
[----:B------:R-:W-:-:S02]  /*8ea0*/  FSETP.NEU.AND P3, PT, R18, -INF , PT ;  /* 0xff8000001200780b */ /* 0x000fc40003f6d000 */
[----:B------:R-:W-:Y:S02]  /*8eb0*/  FSEL R26, R19, RZ, P2 ;  /* 0x000000ff131a7208 */ /* 0x000fe40001000000 */
[----:B------:R-:W-:-:S03]  /*8ec0*/  FSEL R157, R18, RZ, P3 ;  /* 0x000000ff129d7208 */ /* 0x000fc60001800000 */
[----:B------:R-:W-:Y:S02]  /*8ed0*/  FADD R21, -R26, R21 ;  /* 0x000000151a157221 */ /* 0x000fe40000000100 */
[----:B------:R-:W-:Y:S02]  /*8ee0*/  FADD R20, -R157, R20 ;  /* 0x000000149d147221 */ /* 0x000fe40000000100 */
[----:B------:R-:W-:Y:S02]  /*8ef0*/  FMUL R22, R21, UR14 ;  /* 0x0000000e15167c20 */ /* 0x000fe40008400000 */
[----:B------:R-:W-:Y:S01]  /*8f00*/  FMUL R21, R20, UR14 ;  /* 0x0000000e14157c20 */ /* 0x000fe20008400000 */
[----:B------:R-:W-:Y:S02]  /*8f10*/  FMUL R20, R157, UR14 ;  /* 0x0000000e9d147c20 */ /* 0x000fe40008400000 */
[----:B------:R-:W-:Y:S02]  /*8f20*/  FSETP.GEU.AND P5, PT, R22, -126, PT ;  /* 0xc2fc00001600780b */ /* 0x000fe40003fae000 */
[----:B------:R-:W-:Y:S01]  /*8f30*/  FSETP.GEU.AND P6, PT, R21, -126, PT ;  /* 0xc2fc00001500780b */ /* 0x000fe20003fce000 */
[--C-:B---3--:R-:W-:Y:S01]  /*8f40*/  FFMA R152, R23, UR14, -R20.reuse ;  /* 0x0000000e17987c23 */ /* 0x108fe20008000814 */
[--C-:B------:R-:W-:Y:S01]  /*8f50*/  FFMA R23, R27, UR14, -R20.reuse ;  /* 0x0000000e1b177c23 */ /* 0x100fe20008000814 */
[----:B------:R-:W-:-:S03]  /*8f60*/  FFMA R154, R30, UR14, -R20 ;  /* 0x0000000e1e9a7c23 */ /* 0x000fc60008000814 */
[----:B------:R-:W-:Y:S02]  /*8f70*/  FSETP.GEU.AND P2, PT, R152, -126, PT ;  /* 0xc2fc00009800780b */ /* 0x000fe40003f4e000 */
[----:B------:R-:W-:-:S03]  /*8f80*/  FSETP.GEU.AND P3, PT, R23, -126, PT ;  /* 0xc2fc00001700780b */ /* 0x000fc60003f6e000 */
[----:B------:R-:W-:Y:S02]  /*8f90*/  @!P5 FMUL R22, R22, 0.5 ;  /* 0x3f0000001616d820 */ /* 0x000fe40000400000 */
[----:B------:R-:W-:-:S04]  /*8fa0*/  @!P6 FMUL R21, R21, 0.5 ;  /* 0x3f0000001515e820 */ /* 0x000fc80000400000 */
[----:B------:R-:W2:Y:S02]  /*8fb0*/  MUFU.EX2 R22, R22 ;  /* 0x0000001600167308 */ /* 0x000ea40000000800 */
[----:B------:R-:W-:-:S06]  /*8fc0*/  @!P2 FMUL R152, R152, 0.5 ;  /* 0x3f0000009898a820 */ /* 0x000fcc0000400000 */
[----:B------:R-:W3:Y:S01]  /*8fd0*/  MUFU.EX2 R21, R21 ;  /* 0x0000001500157308 */ /* 0x000ee20000000800 */
[----:B-1----:R-:W-:Y:S05]  /*8fe0*/  @!P4 BRA `(.L_x_44) ;  /* 0x000000440048c947 */ /* 0x002fea0003800000 */
.L_x_90:
[----:B------:R-:W-:Y:S05]  /*8ff0*/  BSYNC B0 ;  /* 0x0000000000007941 */ /* 0x000fea0003800000 */
.L_x_43:
[----:B------:R-:W-:Y:S01]  /*9000*/  FSETP.GEU.AND P4, PT, R154, -126, PT ;  /* 0xc2fc00009a00780b */ /* 0x000fe20003f8e000 */
[----:B------:R-:W-:Y:S01]  /*9010*/  @!P3 FMUL R23, R23, 0.5 ;  /* 0x3f0000001717b820 */ /* 0x000fe20000400000 */
[----:B------:R-:W4:Y:S01]  /*9020*/  MUFU.EX2 R30, R152 ;  /* 0x00000098001e7308 */ /* 0x000f220000000800 */
[--C-:B-1----:R-:W-:Y:S01]  /*9030*/  FFMA R153, R31, UR14, -R20.reuse ;  /* 0x0000000e1f997c23 */ /* 0x102fe20008000814 */
[----:B------:R-:W-:Y:S01]  /*9040*/  FMUL R31, R26, UR14 ;  /* 0x0000000e1a1f7c20 */ /* 0x000fe20008400000 */
[----:B--2---:R-:W-:Y:S01]  /*9050*/  @!P5 FMUL R22, R22, R22 ;  /* 0x000000161616d220 */ /* 0x004fe20000400000 */
[----:B---3--:R-:W-:Y:S01]  /*9060*/  @!P6 FMUL R21, R21, R21 ;  /* 0x000000151515e220 */ /* 0x008fe20000400000 */
[----:B------:R-:W-:Y:S01]  /*9070*/  LEA R158, R15, UR23, 0xb ;  /* 0x000000170f9e7c11 */ /* 0x000fe2000f8e58ff */
[--C-:B------:R-:W-:Y:S01]  /*9080*/  FFMA R24, R24, UR14, -R31.reuse ;  /* 0x0000000e18187c23 */ /* 0x100fe2000800081f */
[--C-:B------:R-:W-:Y:S01]  /*9090*/  FFMA R25, R25, UR14, -R31.reuse ;  /* 0x0000000e19197c23 */ /* 0x100fe2000800081f */
[----:B------:R-:W1:Y:S01]  /*90a0*/  MUFU.EX2 R23, R23 ;  /* 0x0000001700177308 */ /* 0x000e620000000800 */
[--C-:B------:R-:W-:Y:S01]  /*90b0*/  FFMA R26, R28, UR14, -R31.reuse ;  /* 0x0000000e1c1a7c23 */ /* 0x100fe2000800081f */
[--C-:B------:R-:W-:Y:S01]  /*90c0*/  FFMA R27, R29, UR14, -R31.reuse ;  /* 0x0000000e1d1b7c23 */ /* 0x100fe2000800081f */
[----:B------:R-:W-:Y:S01]  /*90d0*/  @!P4 FMUL R154, R154, 0.5 ;  /* 0x3f0000009a9ac820 */ /* 0x000fe20000400000 */
[----:B------:R-:W-:Y:S01]  /*90e0*/  FSETP.GEU.AND P5, PT, R153, -126, PT ;  /* 0xc2fc00009900780b */ /* 0x000fe20003fae000 */
[----:B------:R-:W-:Y:S05]  /*90f0*/  WARPSYNC.ALL ;  /* 0x0000000000007948 */ /* 0x000fea0003800000 */
[----:B------:R-:W2:Y:S01]  /*9100*/  MUFU.EX2 R152, R154 ;  /* 0x0000009a00987308 */ /* 0x000ea20000000800 */
[----:B----4-:R-:W-:Y:S01]  /*9110*/  @!P2 FMUL R30, R30, R30 ;  /* 0x0000001e1e1ea220 */ /* 0x010fe20000400000 */
[----:B------:R-:W-:Y:S01]  /*9120*/  FSETP.GEU.AND P6, PT, R24, -126, PT ;  /* 0xc2fc00001800780b */ /* 0x000fe20003fce000 */
[-C--:B------:R-:W-:Y:S01]  /*9130*/  FMUL R88, R88, R22.reuse ;  /* 0x0000001658587220 */ /* 0x080fe20000400000 */
[----:B------:R-:W-:Y:S01]  /*9140*/  FSETP.GEU.AND P2, PT, R25, -126, PT ;  /* 0xc2fc00001900780b */ /* 0x000fe20003f4e000 */
[-C--:B------:R-:W-:Y:S01]  /*9150*/  FMUL R89, R89, R22.reuse ;  /* 0x0000001659597220 */ /* 0x080fe20000400000 */
[----:B------:R-:W-:Y:S01]  /*9160*/  MOV R159, 0x40000040 ;  /* 0x40000040009f7802 */ /* 0x000fe20000000f00 */
[----:B-1----:R-:W-:Y:S01]  /*9170*/  @!P3 FMUL R23, R23, R23 ;  /* 0x000000171717b220 */ /* 0x002fe20000400000 */
[----:B------:R-:W-:Y:S01]  /*9180*/  FSETP.GEU.AND P3, PT, R26, -126, PT ;  /* 0xc2fc00001a00780b */ /* 0x000fe20003f6e000 */
[----:B------:R-:W-:Y:S01]  /*9190*/  @!P5 FMUL R153, R153, 0.5 ;  /* 0x3f0000009999d820 */ /* 0x000fe20000400000 */
[----:B------:R-:W-:Y:S01]  /*91a0*/  R2UR UR6, R158 ;  /* 0x000000009e0672ca */ /* 0x000fe200000e0000 */
[-C--:B------:R-:W-:Y:S01]  /*91b0*/  FMUL R92, R92, R22.reuse ;  /* 0x000000165c5c7220 */ /* 0x080fe20000400000 */
[----:B------:R-:W-:Y:S01]  /*91c0*/  R2UR UR7, R159 ;  /* 0x000000009f0772ca */ /* 0x000fe200000e0000 */
[-C--:B------:R-:W-:Y:S01]  /*91d0*/  FMUL R93, R93, R22.reuse ;  /* 0x000000165d5d7220 */ /* 0x080fe20000400000 */
[----:B------:R-:W-:Y:S01]  /*91e0*/  FMUL R96, R96, R22 ;  /* 0x0000001660607220 */ /* 0x000fe20000400000 */
[----:B------:R-:W-:Y:S01]  /*91f0*/  @!P6 FMUL R24, R24, 0.5 ;  /* 0x3f0000001818e820 */ /* 0x000fe20000400000 */
[----:B------:R-:W1:Y:S01]  /*9200*/  MUFU.EX2 R153, R153 ;  /* 0x0000009900997308 */ /* 0x000e620000000800 */
[----:B--2---:R-:W-:Y:S01]  /*9210*/  @!P4 FMUL R152, R152, R152 ;  /* 0x000000989898c220 */ /* 0x004fe20000400000 */
[----:B------:R-:W-:Y:S01]  /*9220*/  FSETP.GEU.AND P4, PT, R27, -126, PT ;  /* 0xc2fc00001b00780b */ /* 0x000fe20003f8e000 */
[----:B------:R-:W-:Y:S01]  /*9230*/  @!P2 FMUL R25, R25, 0.5 ;  /* 0x3f0000001919a820 */ /* 0x000fe20000400000 */
[-C--:B------:R-:W-:Y:S01]  /*9240*/  FMUL R97, R97, R22.reuse ;  /* 0x0000001661617220 */ /* 0x080fe20000400000 */
[----:B------:R-:W-:Y:S01]  /*9250*/  @!P3 FMUL R26, R26, 0.5 ;  /* 0x3f0000001a1ab820 */ /* 0x000fe20000400000 */
[-C--:B------:R-:W-:Y:S01]  /*9260*/  FMUL R100, R100, R22.reuse ;  /* 0x0000001664647220 */ /* 0x080fe20000400000 */
[-C--:B------:R-:W-:Y:S01]  /*9270*/  FMUL R101, R101, R22.reuse ;  /* 0x0000001665657220 */ /* 0x080fe20000400000 */
[----:B------:R-:W2:Y:S01]  /*9280*/  MUFU.EX2 R155, R24 ;  /* 0x00000018009b7308 */ /* 0x000ea20000000800 */
[-C--:B------:R-:W-:Y:S01]  /*9290*/  FMUL R104, R104, R22.reuse ;  /* 0x0000001668687220 */ /* 0x080fe20000400000 */
[-C--:B------:R-:W-:Y:S01]  /*92a0*/  FMUL R105, R105, R22.reuse ;  /* 0x0000001669697220 */ /* 0x080fe20000400000 */
[-C--:B------:R-:W-:Y:S01]  /*92b0*/  FMUL R108, R108, R22.reuse ;  /* 0x000000166c6c7220 */ /* 0x080fe20000400000 */
[-C--:B------:R-:W-:Y:S01]  /*92c0*/  FMUL R109, R109, R22.reuse ;  /* 0x000000166d6d7220 */ /* 0x080fe20000400000 */
[-C--:B------:R-:W-:Y:S01]  /*92d0*/  FMUL R112, R112, R22.reuse ;  /* 0x0000001670707220 */ /* 0x080fe20000400000 */
[-C--:B------:R-:W-:Y:S01]  /*92e0*/  FMUL R113, R113, R22.reuse ;  /* 0x0000001671717220 */ /* 0x080fe20000400000 */
[----:B------:R-:W-:Y:S01]  /*92f0*/  @!P4 FMUL R27, R27, 0.5 ;  /* 0x3f0000001b1bc820 */ /* 0x000fe20000400000 */
[----:B------:R-:W3:Y:S01]  /*9300*/  MUFU.EX2 R154, R25 ;  /* 0x00000019009a7308 */ /* 0x000ee20000000800 */
[----:B-1----:R-:W-:Y:S01]  /*9310*/  @!P5 FMUL R153, R153, R153 ;  /* 0x000000999999d220 */ /* 0x002fe20000400000 */
[-C--:B------:R-:W-:Y:S01]  /*9320*/  FMUL R116, R116, R22.reuse ;  /* 0x0000001674747220 */ /* 0x080fe20000400000 */
[-C--:B------:R-:W-:Y:S01]  /*9330*/  FMUL R117, R117, R22.reuse ;  /* 0x0000001675757220 */ /* 0x080fe20000400000 */
[-C--:B------:R-:W-:Y:S01]  /*9340*/  FMUL R120, R120, R22.reuse ;  /* 0x0000001678787220 */ /* 0x080fe20000400000 */
[-C--:B------:R-:W-:Y:S01]  /*9350*/  FMUL R121, R121, R22.reuse ;  /* 0x0000001679797220 */ /* 0x080fe20000400000 */
[-C--:B------:R-:W-:Y:S01]  /*9360*/  FMUL R124, R124, R22.reuse ;  /* 0x000000167c7c7220 */ /* 0x080fe20000400000 */
[-C--:B------:R-:W-:Y:S01]  /*9370*/  FMUL R125, R125, R22.reuse ;  /* 0x000000167d7d7220 */ /* 0x080fe20000400000 */
[----:B------:R-:W1:Y:S01]  /*9380*/  MUFU.EX2 R29, R26 ;  /* 0x0000001a001d7308 */ /* 0x000e620000000800 */
[----:B--2---:R-:W-:Y:S01]  /*9390*/  @!P6 FMUL R155, R155, R155 ;  /* 0x0000009b9b9be220 */ /* 0x004fe20000400000 */
[-C--:B------:R-:W-:Y:S01]  /*93a0*/  FMUL R128, R128, R22.reuse ;  /* 0x0000001680807220 */ /* 0x080fe20000400000 */
[-C--:B------:R-:W-:Y:S01]  /*93b0*/  FMUL R129, R129, R22.reuse ;  /* 0x0000001681817220 */ /* 0x080fe20000400000 */
[-C--:B------:R-:W-:Y:S01]  /*93c0*/  FMUL R132, R132, R22.reuse ;  /* 0x0000001684847220 */ /* 0x080fe20000400000 */
[-C--:B------:R-:W-:Y:S01]  /*93d0*/  FMUL R133, R133, R22.reuse ;  /* 0x0000001685857220 */ /* 0x080fe20000400000 */
[-C--:B------:R-:W-:Y:S01]  /*93e0*/  FMUL R136, R136, R22.reuse ;  /* 0x0000001688887220 */ /* 0x080fe20000400000 */
[----:B------:R-:W-:Y:S01]  /*93f0*/  FMUL R137, R137, R22 ;  /* 0x0000001689897220 */ /* 0x000fe20000400000 */
[----:B------:R-:W2:Y:S01]  /*9400*/  MUFU.EX2 R28, R27 ;  /* 0x0000001b001c7308 */ /* 0x000ea20000000800 */
[----:B---3--:R-:W-:Y:S01]  /*9410*/  @!P2 FMUL R154, R154, R154 ;  /* 0x0000009a9a9aa220 */ /* 0x008fe20000400000 */
[-C--:B------:R-:W-:Y:S01]  /*9420*/  FMUL R140, R140, R22.reuse ;  /* 0x000000168c8c7220 */ /* 0x080fe20000400000 */
[-C--:B------:R-:W-:Y:S01]  /*9430*/  FMUL R141, R141, R22.reuse ;  /* 0x000000168d8d7220 */ /* 0x080fe20000400000 */
[-C--:B------:R-:W-:Y:S01]  /*9440*/  FMUL R144, R144, R22.reuse ;  /* 0x0000001690907220 */ /* 0x080fe20000400000 */
[-C--:B------:R-:W-:Y:S01]  /*9450*/  FMUL R145, R145, R22.reuse ;  /* 0x0000001691917220 */ /* 0x080fe20000400000 */
[-C--:B------:R-:W-:Y:S01]  /*9460*/  FMUL R148, R148, R22.reuse ;  /* 0x0000001694947220 */ /* 0x080fe20000400000 */
[----:B------:R-:W-:Y:S01]  /*9470*/  FMUL R149, R149, R22 ;  /* 0x0000001695957220 */ /* 0x000fe20000400000 */
        /* <DEDUP_REMOVED lines=9> */
[----:B--2---:R-:W-:Y:S01]  /*9510*/  @!P4 FMUL R28, R28, R28 ;  /* 0x0000001c1c1cc220 */ /* 0x004fe20000400000 */
        /* <DEDUP_REMOVED lines=25> */
[--C-:B------:R-:W-:Y:S01]  /*96b0*/  FFMA R32, R32, UR14, -R31.reuse ;  /* 0x0000000e20207c23 */ /* 0x100fe2000800081f */
[----:B------:R-:W-:Y:S01]  /*96c0*/  F2FP.BF16.F32.PACK_AB R27, R153, R152 ;  /* 0x00000098991b723e */ /* 0x000fe200000010ff */
[--C-:B------:R-:W-:Y:S01]  /*96d0*/  FFMA R33, R33, UR14, -R31.reuse ;  /* 0x0000000e21217c23 */ /* 0x100fe2000800081f */
[----:B------:R-:W-:Y:S01]  /*96e0*/  F2FP.BF16.F32.PACK_AB R24, R154, R155 ;  /* 0x0000009b9a18723e */ /* 0x000fe200000010ff */
[--C-:B------:R-:W-:Y:S01]  /*96f0*/  FFMA R34, R34, UR14, -R20.reuse ;  /* 0x0000000e22227c23 */ /* 0x100fe20008000814 */
[----:B------:R-:W-:Y:S01]  /*9700*/  F2FP.BF16.F32.PACK_AB R26, R28, R29 ;  /* 0x0000001d1c1a723e */ /* 0x000fe200000010ff */
[--C-:B------:R-:W-:Y:S01]  /*9710*/  FFMA R35, R35, UR14, -R20.reuse ;  /* 0x0000000e23237c23 */ /* 0x100fe20008000814 */
[----:B------:R-:W-:Y:S01]  /*9720*/  FSETP.GEU.AND P3, PT, R32, -126, PT ;  /* 0xc2fc00002000780b */ /* 0x000fe20003f6e000 */
[--C-:B------:R-:W-:Y:S01]  /*9730*/  FFMA R156, R38, UR14, -R20.reuse ;  /* 0x0000000e269c7c23 */ /* 0x100fe20008000814 */
[----:B------:R-:W-:Y:S01]  /*9740*/  WARPGROUP.ARRIVE ;  /* 0x00000000000079c5 */ /* 0x000fe20000000000 */
[----:B------:R-:W-:Y:S01]  /*9750*/  FSETP.GEU.AND P6, PT, R33, -126, PT ;  /* 0xc2fc00002100780b */ /* 0x000fe20003fce000 */
[--C-:B------:R-:W-:Y:S01]  /*9760*/  FFMA R157, R39, UR14, -R20.reuse ;  /* 0x0000000e279d7c23 */ /* 0x100fe20008000814 */
[----:B------:R-:W-:Y:S01]  /*9770*/  FSETP.GEU.AND P5, PT, R34, -126, PT ;  /* 0xc2fc00002200780b */ /* 0x000fe20003fae000 */
[--C-:B------:R-:W-:Y:S01]  /*9780*/  FFMA R42, R42, UR14, -R20.reuse ;  /* 0x0000000e2a2a7c23 */ /* 0x100fe20008000814 */
[----:B------:R-:W-:Y:S01]  /*9790*/  FSETP.GEU.AND P2, PT, R35, -126, PT ;  /* 0xc2fc00002300780b */ /* 0x000fe20003f4e000 */
[----:B------:R-:W-:Y:S01]  /*97a0*/  HGMMA.64x128x16.F32.BF16 R88, R24, gdesc[UR4].tnspB, R88, gsb0 ;  /* 0x41e0000418587df0 */ /* 0x000fe20008001858 */
[--C-:B------:R-:W-:Y:S01]  /*97b0*/  FFMA R46, R46, UR14, -R20.reuse ;  /* 0x0000000e2e2e7c23 */ /* 0x100fe20008000814 */
[--C-:B------:R-:W-:Y:S01]  /*97c0*/  FFMA R47, R47, UR14, -R20.reuse ;  /* 0x0000000e2f2f7c23 */ /* 0x100fe20008000814 */
[--C-:B------:R-:W-:Y:S01]  /*97d0*/  FFMA R54, R54, UR14, -R20.reuse ;  /* 0x0000000e36367c23 */ /* 0x100fe20008000814 */
[--C-:B------:R-:W-:Y:S01]  /*97e0*/  FFMA R55, R55, UR14, -R20.reuse ;  /* 0x0000000e37377c23 */ /* 0x100fe20008000814 */
[----:B------:R-:W-:Y:S01]  /*97f0*/  @!P3 FMUL R32, R32, 0.5 ;  /* 0x3f0000002020b820 */ /* 0x000fe20000400000 */
[--C-:B------:R-:W-:Y:S01]  /*9800*/  FFMA R62, R62, UR14, -R20.reuse ;  /* 0x0000000e3e3e7c23 */ /* 0x100fe20008000814 */
[--C-:B------:R-:W-:Y:S01]  /*9810*/  FFMA R63, R63, UR14, -R20.reuse ;  /* 0x0000000e3f3f7c23 */ /* 0x100fe20008000814 */
[----:B------:R-:W-:Y:S01]  /*9820*/  @!P6 FMUL R33, R33, 0.5 ;  /* 0x3f0000002121e820 */ /* 0x000fe20000400000 */
[--C-:B------:R-:W-:Y:S01]  /*9830*/  FFMA R68, R68, UR14, -R31.reuse ;  /* 0x0000000e44447c23 */ /* 0x100fe2000800081f */
[----:B------:R-:W-:Y:S01]  /*9840*/  @!P5 FMUL R34, R34, 0.5 ;  /* 0x3f0000002222d820 */ /* 0x000fe20000400000 */
[----:B------:R-:W1:Y:S01]  /*9850*/  MUFU.EX2 R32, R32 ;  /* 0x0000002000207308 */ /* 0x000e620000000800 */
[----:B------:R-:W-:Y:S01]  /*9860*/  @!P2 FMUL R35, R35, 0.5 ;  /* 0x3f0000002323a820 */ /* 0x000fe20000400000 */
[--C-:B------:R-:W-:Y:S01]  /*9870*/  FFMA R70, R70, UR14, -R20.reuse ;  /* 0x0000000e46467c23 */ /* 0x100fe20008000814 */
[--C-:B------:R-:W-:Y:S01]  /*9880*/  FFMA R71, R71, UR14, -R20.reuse ;  /* 0x0000000e47477c23 */ /* 0x100fe20008000814 */
[--C-:B------:R-:W-:Y:S01]  /*9890*/  FFMA R78, R78, UR14, -R20.reuse ;  /* 0x0000000e4e4e7c23 */ /* 0x100fe20008000814 */
[--C-:B------:R-:W-:Y:S01]  /*98a0*/  FFMA R79, R79, UR14, -R20.reuse ;  /* 0x0000000e4f4f7c23 */ /* 0x100fe20008000814 */
[--C-:B------:R-:W-:Y:S01]  /*98b0*/  FFMA R83, R83, UR14, -R20.reuse ;  /* 0x0000000e53537c23 */ /* 0x100fe20008000814 */
[--C-:B------:R-:W-:Y:S01]  /*98c0*/  FFMA R84, R84, UR14, -R31.reuse ;  /* 0x0000000e54547c23 */ /* 0x100fe2000800081f */
[----:B------:R-:W2:Y:S01]  /*98d0*/  MUFU.EX2 R33, R33 ;  /* 0x0000002100217308 */ /* 0x000ea20000000800 */
[----:B------:R-:W-:Y:S01]  /*98e0*/  FFMA R85, R85, UR14, -R31 ;  /* 0x0000000e55557c23 */ /* 0x000fe2000800081f */
[--C-:B------:R-:W-:Y:S01]  /*98f0*/  FFMA R86, R86, UR14, -R20.reuse ;  /* 0x0000000e56567c23 */ /* 0x100fe20008000814 */
[----:B------:R-:W-:Y:S01]  /*9900*/  FFMA R87, R87, UR14, -R20 ;  /* 0x0000000e57577c23 */ /* 0x000fe20008000814 */
[----:B------:R-:W-:Y:S01]  /*9910*/  FFMA R155, R22, R13, R155 ;  /* 0x0000000d169b7223 */ /* 0x000fe2000000009b */
[----:B------:R-:W-:Y:S01]  /*9920*/  FFMA R30, R21, R12, R30 ;  /* 0x0000000c151e7223 */ /* 0x000fe2000000001e */
[----:B------:R-:W-:Y:S01]  /*9930*/  IMAD.MOV.U32 R159, RZ, RZ, 0x40000040 ;  /* 0x40000040ff9f7424 */ /* 0x000fe200078e00ff */
[----:B------:R-:W-:Y:S01]  /*9940*/  IADD3 R6, R6, 0x1, RZ ;  /* 0x0000000106067810 */ /* 0x000fe20007ffe0ff */
[----:B------:R-:W3:Y:S01]  /*9950*/  MUFU.EX2 R34, R34 ;  /* 0x0000002200227308 */ /* 0x000ee20000000800 */
[----:B-1----:R-:W-:Y:S01]  /*9960*/  @!P3 FMUL R32, R32, R32 ;  /* 0x000000202020b220 */ /* 0x002fe20000400000 */
[----:B------:R-:W-:Y:S01]  /*9970*/  FADD R154, R155, R154 ;  /* 0x0000009a9b9a7221 */ /* 0x000fe20000000000 */
[----:B------:R-:W-:-:S03]  /*9980*/  FADD R23, R30, R23 ;  /* 0x000000171e177221 */ /* 0x000fc60000000000 */
[----:B------:R-:W-:Y:S01]  /*9990*/  FADD R29, R154, R29 ;  /* 0x0000001d9a1d7221 */ /* 0x000fe20000000000 */
[----:B------:R-:W-:Y:S01]  /*99a0*/  FADD R152, R23, R152 ;  /* 0x0000009817987221 */ /* 0x000fe20000000000 */
[----:B------:R-:W1:Y:S01]  /*99b0*/  MUFU.EX2 R35, R35 ;  /* 0x0000002300237308 */ /* 0x000e620000000800 */
[----:B--2---:R-:W-:Y:S01]  /*99c0*/  @!P6 FMUL R33, R33, R33 ;  /* 0x000000212121e220 */ /* 0x004fe20000400000 */
[----:B------:R-:W-:Y:S01]  /*99d0*/  FSETP.GEU.AND P6, PT, R156, -126, PT ;  /* 0xc2fc00009c00780b */ /* 0x000fe20003fce000 */
[----:B------:R-:W-:Y:S01]  /*99e0*/  FADD R29, R29, R28 ;  /* 0x0000001c1d1d7221 */ /* 0x000fe20000000000 */
[----:B------:R-:W-:Y:S01]  /*99f0*/  FADD R153, R152, R153 ;  /* 0x0000009998997221 */ /* 0x000fe20000000000 */
[----:B---3--:R-:W-:Y:S01]  /*9a00*/  @!P5 FMUL R34, R34, R34 ;  /* 0x000000222222d220 */ /* 0x008fe20000400000 */
[----:B------:R-:W-:-:S09]  /*9a10*/  FSETP.GEU.AND P5, PT, R157, -126, PT ;  /* 0xc2fc00009d00780b */ /* 0x000fd20003fae000 */
[----:B------:R-:W-:Y:S01]  /*9a20*/  @!P6 FMUL R156, R156, 0.5 ;  /* 0x3f0000009c9ce820 */ /* 0x000fe20000400000 */
[----:B-1----:R-:W-:-:S03]  /*9a30*/  @!P2 FMUL R35, R35, R35 ;  /* 0x000000232323a220 */ /* 0x002fc60000400000 */
[----:B------:R-:W-:Y:S01]  /*9a40*/  @!P5 FMUL R157, R157, 0.5 ;  /* 0x3f0000009d9dd820 */ /* 0x000fe20000400000 */
[----:B------:R-:W-:Y:S02]  /*9a50*/  WARPGROUP.DEPBAR.LE gsb0, 0x0 ;  /* 0x00008000000079c5 */ /* 0x000fe40000010000 */
[--C-:B------:R-:W-:Y:S01]  /*9a60*/  FFMA R26, R36, UR14, -R31.reuse ;  /* 0x0000000e241a7c23 */ /* 0x100fe2000800081f */
[----:B------:R-:W-:Y:S01]  /*9a70*/  FFMA R27, R37, UR14, -R31 ;  /* 0x0000000e251b7c23 */ /* 0x000fe2000800081f */
[----:B------:R1:W2:Y:S01]  /*9a80*/  MUFU.EX2 R36, R157 ;  /* 0x0000009d00247308 */ /* 0x0002a20000000800 */
[----:B------:R-:W-:Y:S01]  /*9a90*/  IMAD.MOV.U32 R25, RZ, RZ, 0x40000040 ;  /* 0x40000040ff197424 */ /* 0x000fe200078e00ff */
[----:B------:R-:W-:Y:S02]  /*9aa0*/  IADD3 R24, R158, 0x80, RZ ;  /* 0x000000809e187810 */ /* 0x000fe40007ffe0ff */
[----:B------:R-:W-:Y:S02]  /*9ab0*/  FSETP.GEU.AND P4, PT, R26, -126, PT ;  /* 0xc2fc00001a00780b */ /* 0x000fe40003f8e000 */
[----:B------:R-:W-:-:S02]  /*9ac0*/  FSETP.GEU.AND P3, PT, R27, -126, PT ;  /* 0xc2fc00001b00780b */ /* 0x000fc40003f6e000 */
[----:B------:R-:W3:Y:S01]  /*9ad0*/  MUFU.EX2 R37, R156 ;  /* 0x0000009c00257308 */ /* 0x000ee20000000800 */
[----:B------:R-:W-:Y:S01]  /*9ae0*/  R2UR UR6, R24 ;  /* 0x00000000180672ca */ /* 0x000fe200000e0000 */
[--C-:B-1----:R-:W-:Y:S01]  /*9af0*/  FFMA R157, R40, UR14, -R31.reuse ;  /* 0x0000000e289d7c23 */ /* 0x102fe2000800081f */
[----:B------:R-:W-:Y:S01]  /*9b00*/  R2UR UR7, R25 ;  /* 0x00000000190772ca */ /* 0x000fe200000e0000 */
[----:B------:R-:W-:Y:S01]  /*9b10*/  FFMA R40, R41, UR14, -R31 ;  /* 0x0000000e29287c23 */ /* 0x000fe2000800081f */
[----:B------:R-:W-:Y:S01]  /*9b20*/  F2FP.BF16.F32.PACK_AB R24, R33, R32 ;  /* 0x000000202118723e */ /* 0x000fe200000010ff */
[----:B------:R-:W-:Y:S01]  /*9b30*/  FFMA R41, R43, UR14, -R20 ;  /* 0x0000000e2b297c23 */ /* 0x000fe20008000814 */
[----:B------:R-:W-:Y:S01]  /*9b40*/  F2FP.BF16.F32.PACK_AB R25, R35, R34 ;  /* 0x000000222319723e */ /* 0x000fe200000010ff */
[----:B------:R-:W-:Y:S01]  /*9b50*/  FADD R32, R29, R32 ;  /* 0x000000201d207221 */ /* 0x000fe20000000000 */
[----:B------:R-:W-:Y:S01]  /*9b60*/  @!P4 FMUL R26, R26, 0.5 ;  /* 0x3f0000001a1ac820 */ /* 0x000fe20000400000 */
[----:B--2---:R-:W-:Y:S01]  /*9b70*/  @!P5 FMUL R36, R36, R36 ;  /* 0x000000242424d220 */ /* 0x004fe20000400000 */
[----:B------:R-:W-:Y:S01]  /*9b80*/  @!P3 FMUL R27, R27, 0.5 ;  /* 0x3f0000001b1bb820 */ /* 0x000fe20000400000 */
[----:B------:R-:W-:Y:S01]  /*9b90*/  FSETP.GEU.AND P5, PT, R42, -126, PT ;  /* 0xc2fc00002a00780b */ /* 0x000fe20003fae000 */
[----:B------:R-:W1:Y:S01]  /*9ba0*/  MUFU.EX2 R39, R26 ;  /* 0x0000001a00277308 */ /* 0x000e620000000800 */
[----:B------:R-:W-:Y:S01]  /*9bb0*/  FSETP.GEU.AND P2, PT, R41, -126, PT ;  /* 0xc2fc00002900780b */ /* 0x000fe20003f4e000 */
[----:B------:R-:W-:Y:S01]  /*9bc0*/  FADD R34, R153, R34 ;  /* 0x0000002299227221 */ /* 0x000fe20000000000 */
[----:B------:R-:W-:Y:S01]  /*9bd0*/  FADD R32, R32, R33 ;  /* 0x0000002120207221 */ /* 0x000fe20000000000 */
[----:B---3--:R-:W-:Y:S01]  /*9be0*/  @!P6 FMUL R37, R37, R37 ;  /* 0x000000252525e220 */ /* 0x008fe20000400000 */
[----:B------:R-:W-:Y:S01]  /*9bf0*/  FSETP.GEU.AND P6, PT, R40, -126, PT ;  /* 0xc2fc00002800780b */ /* 0x000fe20003fce000 */
[----:B------:R-:W-:-:S02]  /*9c00*/  FADD R34, R34, R35 ;  /* 0x0000002322227221 */ /* 0x000fc40000000000 */
[----:B------:R2:W3:Y:S04]  /*9c10*/  MUFU.EX2 R38, R27 ;  /* 0x0000001b00267308 */ /* 0x0004e80000000800 */
[----:B------:R-:W-:Y:S02]  /*9c20*/  @!P5 FMUL R42, R42, 0.5 ;  /* 0x3f0000002a2ad820 */ /* 0x000fe40000400000 */
[----:B------:R-:W-:Y:S02]  /*9c30*/  @!P2 FMUL R41, R41, 0.5 ;  /* 0x3f0000002929a820 */ /* 0x000fe40000400000 */
[----:B------:R-:W4:Y:S01]  /*9c40*/  MUFU.EX2 R156, R42 ;  /* 0x0000002a009c7308 */ /* 0x000f220000000800 */
[----:B-1----:R-:W-:Y:S01]  /*9c50*/  @!P4 FMUL R39, R39, R39 ;  /* 0x000000272727c220 */ /* 0x002fe20000400000 */
[----:B--2---:R-:W-:Y:S01]  /*9c60*/  F2FP.BF16.F32.PACK_AB R27, R36, R37 ;  /* 0x00000025241b723e */ /* 0x004fe200000010ff */
[----:B------:R-:W-:Y:S01]  /*9c70*/  @!P6 FMUL R40, R40, 0.5 ;  /* 0x3f0000002828e820 */ /* 0x000fe20000400000 */
[----:B------:R-:W-:-:S04]  /*9c80*/  FADD R37, R34, R37 ;  /* 0x0000002522257221 */ /* 0x000fc80000000000 */
[----:B------:R-:W1:Y:S01]  /*9c90*/  MUFU.EX2 R41, R41 ;  /* 0x0000002900297308 */ /* 0x000e620000000800 */
[----:B---3--:R-:W-:Y:S01]  /*9ca0*/  @!P3 FMUL R38, R38, R38 ;  /* 0x000000262626b220 */ /* 0x008fe20000400000 */
[----:B------:R-:W-:Y:S01]  /*9cb0*/  FSETP.GEU.AND P3, PT, R157, -126, PT ;  /* 0xc2fc00009d00780b */ /* 0x000fe20003f6e000 */
[----:B------:R-:W-:-:S03]  /*9cc0*/  FADD R37, R37, R36 ;  /* 0x0000002425257221 */ /* 0x000fc60000000000 */
[----:B------:R-:W-:Y:S01]  /*9cd0*/  F2FP.BF16.F32.PACK_AB R26, R38, R39 ;  /* 0x00000027261a723e */ /* 0x000fe200000010ff */
[----:B------:R-:W-:Y:S01]  /*9ce0*/  FADD R39, R32, R39 ;  /* 0x0000002720277221 */ /* 0x000fe20000000000 */
[----:B------:R-:W2:Y:S01]  /*9cf0*/  MUFU.EX2 R40, R40 ;  /* 0x0000002800287308 */ /* 0x000ea20000000800 */
[----:B----4-:R-:W-:Y:S01]  /*9d00*/  @!P5 FMUL R156, R156, R156 ;  /* 0x0000009c9c9cd220 */ /* 0x010fe20000400000 */
[----:B------:R-:W-:Y:S01]  /*9d10*/  WARPGROUP.ARRIVE ;  /* 0x00000000000079c5 */ /* 0x000fe20000000000 */
[----:B------:R-:W-:Y:S01]  /*9d20*/  FSETP.GEU.AND P5, PT, R47, -126, PT ;  /* 0xc2fc00002f00780b */ /* 0x000fe20003fae000 */
[----:B------:R-:W-:-:S03]  /*9d30*/  FADD R38, R39, R38 ;  /* 0x0000002627267221 */ /* 0x000fc60000000000 */
[----:B------:R-:W-:Y:S01]  /*9d40*/  @!P3 FMUL R157, R157, 0.5 ;  /* 0x3f0000009d9db820 */ /* 0x000fe20000400000 */
[----:B------:R-:W-:Y:S01]  /*9d50*/  HGMMA.64x128x16.F32.BF16 R88, R24, gdesc[UR4].tnspB, R88, gsb0 ;  /* 0x41e0000418587df0 */ /* 0x000fe20008001858 */
[----:B-1----:R-:W-:-:S04]  /*9d60*/  @!P2 FMUL R41, R41, R41 ;  /* 0x000000292929a220 */ /* 0x002fc80000400000 */
[----:B------:R-:W1:Y:S03]  /*9d70*/  MUFU.EX2 R157, R157 ;  /* 0x0000009d009d7308 */ /* 0x000e660000000800 */
[----:B------:R-:W-:Y:S01]  /*9d80*/  @!P5 FMUL R47, R47, 0.5 ;  /* 0x3f0000002f2fd820 */ /* 0x000fe20000400000 */
[----:B--2---:R-:W-:Y:S01]  /*9d90*/  @!P6 FMUL R40, R40, R40 ;  /* 0x000000282828e220 */ /* 0x004fe20000400000 */
[----:B------:R-:W-:-:S03]  /*9da0*/  FSETP.GEU.AND P6, PT, R46, -126, PT ;  /* 0xc2fc00002e00780b */ /* 0x000fc60003fce000 */
[----:B------:R2:W3:Y:S01]  /*9db0*/  MUFU.EX2 R42, R47 ;  /* 0x0000002f002a7308 */ /* 0x0004e20000000800 */
[----:B-1----:R-:W-:-:S09]  /*9dc0*/  @!P3 FMUL R157, R157, R157 ;  /* 0x0000009d9d9db220 */ /* 0x002fd20000400000 */
[----:B------:R-:W-:Y:S01]  /*9dd0*/  @!P6 FMUL R46, R46, 0.5 ;  /* 0x3f0000002e2ee820 */ /* 0x000fe20000400000 */
[--C-:B--2---:R-:W-:Y:S01]  /*9de0*/  FFMA R47, R49, UR14, -R31.reuse ;  /* 0x0000000e312f7c23 */ /* 0x104fe2000800081f */
[--C-:B------:R-:W-:Y:S02]  /*9df0*/  FFMA R49, R51, UR14, -R20.reuse ;  /* 0x0000000e33317c23 */ /* 0x100fe40008000814 */
[----:B------:R1:W2:Y:S01]  /*9e00*/  MUFU.EX2 R43, R46 ;  /* 0x0000002e002b7308 */ /* 0x0002a20000000800 */
[----:B---3--:R-:W-:Y:S02]  /*9e10*/  @!P5 FMUL R42, R42, R42 ;  /* 0x0000002a2a2ad220 */ /* 0x008fe40000400000 */
[----:B------:R-:W-:Y:S01]  /*9e20*/  FSETP.GEU.AND P2, PT, R49, -126, PT ;  /* 0xc2fc00003100780b */ /* 0x000fe20003f4e000 */
[----:B-1----:R-:W-:Y:S01]  /*9e30*/  FFMA R46, R48, UR14, -R31 ;  /* 0x0000000e302e7c23 */ /* 0x002fe2000800081f */
[----:B------:R-:W-:-:S05]  /*9e40*/  FFMA R48, R50, UR14, -R20 ;  /* 0x0000000e32307c23 */ /* 0x000fca0008000814 */
[----:B------:R-:W-:Y:S01]  /*9e50*/  FSETP.GEU.AND P5, PT, R48, -126, PT ;  /* 0xc2fc00003000780b */ /* 0x000fe20003fae000 */
[----:B--2---:R-:W-:Y:S01]  /*9e60*/  @!P6 FMUL R43, R43, R43 ;  /* 0x0000002b2b2be220 */ /* 0x004fe20000400000 */
[----:B------:R-:W-:-:S04]  /*9e70*/  FSETP.GEU.AND P6, PT, R47, -126, PT ;  /* 0xc2fc00002f00780b */ /* 0x000fc80003fce000 */
[----:B------:R-:W-:-:S06]  /*9e80*/  @!P2 FMUL R49, R49, 0.5 ;  /* 0x3f0000003131a820 */ /* 0x000fcc0000400000 */
[----:B------:R-:W1:Y:S01]  /*9e90*/  MUFU.EX2 R49, R49 ;  /* 0x0000003100317308 */ /* 0x000e620000000800 */
[----:B------:R-:W-:Y:S02]  /*9ea0*/  @!P5 FMUL R48, R48, 0.5 ;  /* 0x3f0000003030d820 */ /* 0x000fe40000400000 */
[----:B------:R-:W-:-:S05]  /*9eb0*/  @!P6 FMUL R47, R47, 0.5 ;  /* 0x3f0000002f2fe820 */ /* 0x000fca0000400000 */
[----:B------:R-:W2:Y:S08]  /*9ec0*/  MUFU.EX2 R48, R48 ;  /* 0x0000003000307308 */ /* 0x000eb00000000800 */
[----:B------:R-:W3:Y:S01]  /*9ed0*/  MUFU.EX2 R47, R47 ;  /* 0x0000002f002f7308 */ /* 0x000ee20000000800 */
[----:B-1----:R-:W-:Y:S01]  /*9ee0*/  @!P2 FMUL R49, R49, R49 ;  /* 0x000000313131a220 */ /* 0x002fe20000400000 */
[----:B--2---:R-:W-:Y:S01]  /*9ef0*/  @!P5 FMUL R48, R48, R48 ;  /* 0x000000303030d220 */ /* 0x004fe20000400000 */
[----:B------:R-:W-:Y:S01]  /*9f00*/  FSETP.GEU.AND P5, PT, R55, -126, PT ;  /* 0xc2fc00003700780b */ /* 0x000fe20003fae000 */
[----:B---3--:R-:W-:Y:S01]  /*9f10*/  @!P6 FMUL R47, R47, R47 ;  /* 0x0000002f2f2fe220 */ /* 0x008fe20000400000 */
[----:B------:R-:W-:-:S11]  /*9f20*/  FSETP.GEU.AND P6, PT, R54, -126, PT ;  /* 0xc2fc00003600780b */ /* 0x000fd60003fce000 */
[----:B------:R-:W-:-:S04]  /*9f30*/  @!P5 FMUL R55, R55, 0.5 ;  /* 0x3f0000003737d820 */ /* 0x000fc80000400000 */
[----:B------:R1:W2:Y:S01]  /*9f40*/  MUFU.EX2 R50, R55 ;  /* 0x0000003700327308 */ /* 0x0002a20000000800 */
[----:B------:R-:W-:-:S07]  /*9f50*/  @!P6 FMUL R54, R54, 0.5 ;  /* 0x3f0000003636e820 */ /* 0x000fce0000400000 */
[----:B------:R3:W4:Y:S01]  /*9f60*/  MUFU.EX2 R51, R54 ;  /* 0x0000003600337308 */ /* 0x0007220000000800 */
[----:B-1----:R-:W-:Y:S01]  /*9f70*/  FFMA R55, R57, UR14, -R31 ;  /* 0x0000000e39377c23 */ /* 0x002fe2000800081f */
[----:B------:R-:W-:-:S05]  /*9f80*/  FFMA R57, R59, UR14, -R20 ;  /* 0x0000000e3b397c23 */ /* 0x000fca0008000814 */
[----:B------:R-:W-:Y:S01]  /*9f90*/  FSETP.GEU.AND P2, PT, R57, -126, PT ;  /* 0xc2fc00003900780b */ /* 0x000fe20003f4e000 */
[----:B--2---:R-:W-:Y:S01]  /*9fa0*/  @!P5 FMUL R50, R50, R50 ;  /* 0x000000323232d220 */ /* 0x004fe20000400000 */
[----:B---3--:R-:W-:Y:S01]  /*9fb0*/  FFMA R54, R56, UR14, -R31 ;  /* 0x0000000e38367c23 */ /* 0x008fe2000800081f */
[----:B------:R-:W-:-:S05]  /*9fc0*/  FFMA R56, R58, UR14, -R20 ;  /* 0x0000000e3a387c23 */ /* 0x000fca0008000814 */
[----:B------:R-:W-:Y:S01]  /*9fd0*/  FSETP.GEU.AND P5, PT, R56, -126, PT ;  /* 0xc2fc00003800780b */ /* 0x000fe20003fae000 */
[----:B----4-:R-:W-:Y:S01]  /*9fe0*/  @!P6 FMUL R51, R51, R51 ;  /* 0x000000333333e220 */ /* 0x010fe20000400000 */
[----:B------:R-:W-:-:S03]  /*9ff0*/  FSETP.GEU.AND P6, PT, R55, -126, PT ;  /* 0xc2fc00003700780b */ /* 0x000fc60003fce000 */
[----:B------:R-:W-:-:S06]  /*a000*/  @!P2 FMUL R57, R57, 0.5 ;  /* 0x3f0000003939a820 */ /* 0x000fcc0000400000 */
[----:B------:R-:W1:Y:S02]  /*a010*/  MUFU.EX2 R57, R57 ;  /* 0x0000003900397308 */ /* 0x000e640000000800 */
[----:B------:R-:W-:Y:S02]  /*a020*/  @!P5 FMUL R56, R56, 0.5 ;  /* 0x3f0000003838d820 */ /* 0x000fe40000400000 */
[----:B------:R-:W-:-:S04]  /*a030*/  @!P6 FMUL R55, R55, 0.5 ;  /* 0x3f0000003737e820 */ /* 0x000fc80000400000 */
[----:B------:R-:W2:Y:S01]  /*a040*/  MUFU.EX2 R56, R56 ;  /* 0x0000003800387308 */ /* 0x000ea20000000800 */
[----:B------:R-:W-:Y:S02]  /*a050*/  WARPGROUP.DEPBAR.LE gsb0, 0x0 ;  /* 0x00008000000079c5 */ /* 0x000fe40000010000 */
[--C-:B------:R-:W-:Y:S01]  /*a060*/  FFMA R26, R44, UR14, -R31.reuse ;  /* 0x0000000e2c1a7c23 */ /* 0x100fe2000800081f */
[----:B------:R-:W-:Y:S01]  /*a070*/  FFMA R27, R45, UR14, -R31 ;  /* 0x0000000e2d1b7c23 */ /* 0x000fe2000800081f */
[----:B------:R-:W-:-:S03]  /*a080*/  IADD3 R24, R158, 0x100, RZ ;  /* 0x000001009e187810 */ /* 0x000fc60007ffe0ff */
[----:B------:R-:W3:Y:S01]  /*a090*/  MUFU.EX2 R55, R55 ;  /* 0x0000003700377308 */ /* 0x000ee20000000800 */
[----:B------:R-:W-:Y:S01]  /*a0a0*/  MOV R25, 0x40000040 ;  /* 0x4000004000197802 */ /* 0x000fe20000000f00 */
[----:B-1----:R-:W-:Y:S01]  /*a0b0*/  @!P2 FMUL R57, R57, R57 ;  /* 0x000000393939a220 */ /* 0x002fe20000400000 */
[----:B------:R-:W-:Y:S02]  /*a0c0*/  FSETP.GEU.AND P4, PT, R26, -126, PT ;  /* 0xc2fc00001a00780b */ /* 0x000fe40003f8e000 */
[----:B------:R-:W-:Y:S02]  /*a0d0*/  FSETP.GEU.AND P3, PT, R27, -126, PT ;  /* 0xc2fc00001b00780b */ /* 0x000fe40003f6e000 */
[----:B------:R-:W-:Y:S02]  /*a0e0*/  R2UR UR6, R24 ;  /* 0x00000000180672ca */ /* 0x000fe400000e0000 */
[----:B------:R-:W-:Y:S01]  /*a0f0*/  R2UR UR7, R25 ;  /* 0x00000000190772ca */ /* 0x000fe200000e0000 */
[----:B--2---:R-:W-:Y:S01]  /*a100*/  @!P5 FMUL R56, R56, R56 ;  /* 0x000000383838d220 */ /* 0x004fe20000400000 */
[----:B------:R-:W-:Y:S01]  /*a110*/  F2FP.BF16.F32.PACK_AB R24, R40, R157 ;  /* 0x0000009d2818723e */ /* 0x000fe200000010ff */
[----:B------:R-:W-:Y:S01]  /*a120*/  FADD R157, R38, R157 ;  /* 0x0000009d269d7221 */ /* 0x000fe20000000000 */
[----:B------:R-:W-:Y:S01]  /*a130*/  F2FP.BF16.F32.PACK_AB R25, R41, R156 ;  /* 0x0000009c2919723e */ /* 0x000fe200000010ff */
[----:B------:R-:W-:Y:S01]  /*a140*/  FADD R156, R37, R156 ;  /* 0x0000009c259c7221 */ /* 0x000fe20000000000 */
[----:B------:R-:W-:Y:S01]  /*a150*/  FSETP.GEU.AND P5, PT, R63, -126, PT ;  /* 0xc2fc00003f00780b */ /* 0x000fe20003fae000 */
[----:B------:R-:W-:Y:S01]  /*a160*/  @!P4 FMUL R26, R26, 0.5 ;  /* 0x3f0000001a1ac820 */ /* 0x000fe20000400000 */
[----:B---3--:R-:W-:Y:S01]  /*a170*/  @!P6 FMUL R55, R55, R55 ;  /* 0x000000373737e220 */ /* 0x008fe20000400000 */
[----:B------:R-:W-:Y:S01]  /*a180*/  @!P3 FMUL R27, R27, 0.5 ;  /* 0x3f0000001b1bb820 */ /* 0x000fe20000400000 */
[----:B------:R-:W-:Y:S01]  /*a190*/  FSETP.GEU.AND P6, PT, R62, -126, PT ;  /* 0xc2fc00003e00780b */ /* 0x000fe20003fce000 */
[----:B------:R-:W1:Y:S01]  /*a1a0*/  MUFU.EX2 R45, R26 ;  /* 0x0000001a002d7308 */ /* 0x000e620000000800 */
[----:B------:R-:W-:Y:S01]  /*a1b0*/  FADD R40, R157, R40 ;  /* 0x000000289d287221 */ /* 0x000fe20000000000 */
[----:B------:R-:W-:-:S06]  /*a1c0*/  FADD R156, R156, R41 ;  /* 0x000000299c9c7221 */ /* 0x000fcc0000000000 */
[----:B------:R2:W3:Y:S01]  /*a1d0*/  MUFU.EX2 R44, R27 ;  /* 0x0000001b002c7308 */ /* 0x0004e20000000800 */
[----:B------:R-:W-:-:S03]  /*a1e0*/  @!P5 FMUL R63, R63, 0.5 ;  /* 0x3f0000003f3fd820 */ /* 0x000fc60000400000 */
[----:B------:R-:W-:-:S04]  /*a1f0*/  @!P6 FMUL R62, R62, 0.5 ;  /* 0x3f0000003e3ee820 */ /* 0x000fc80000400000 */
[----:B------:R4:W5:Y:S01]  /*a200*/  MUFU.EX2 R58, R62 ;  /* 0x0000003e003a7308 */ /* 0x0009620000000800 */
[----:B-1----:R-:W-:Y:S01]  /*a210*/  @!P4 FMUL R45, R45, R45 ;  /* 0x0000002d2d2dc220 */ /* 0x002fe20000400000 */
[----:B--2---:R-:W-:Y:S01]  /*a220*/  F2FP.BF16.F32.PACK_AB R27, R42, R43 ;  /* 0x0000002b2a1b723e */ /* 0x004fe200000010ff */
[----:B------:R-:W-:-:S04]  /*a230*/  FADD R43, R156, R43 ;  /* 0x0000002b9c2b7221 */ /* 0x000fc80000000000 */
[----:B------:R-:W-:Y:S01]  /*a240*/  FADD R43, R43, R42 ;  /* 0x0000002a2b2b7221 */ /* 0x000fe20000000000 */
[----:B------:R1:W2:Y:S01]  /*a250*/  MUFU.EX2 R59, R63 ;  /* 0x0000003f003b7308 */ /* 0x0002a20000000800 */
[----:B---3--:R-:W-:Y:S01]  /*a260*/  @!P3 FMUL R44, R44, R44 ;  /* 0x0000002c2c2cb220 */ /* 0x008fe20000400000 */
[----:B------:R-:W-:Y:S01]  /*a270*/  FSETP.GEU.AND P3, PT, R46, -126, PT ;  /* 0xc2fc00002e00780b */ /* 0x000fe20003f6e000 */
[----:B----4-:R-:W-:Y:S01]  /*a280*/  FFMA R62, R64, UR14, -R31 ;  /* 0x0000000e403e7c23 */ /* 0x010fe2000800081f */
[--C-:B------:R-:W-:Y:S02]  /*a290*/  FFMA R64, R66, UR14, -R20.reuse ;  /* 0x0000000e42407c23 */ /* 0x100fe40008000814 */
[----:B------:R-:W-:Y:S01]  /*a2a0*/  F2FP.BF16.F32.PACK_AB R26, R44, R45 ;  /* 0x0000002d2c1a723e */ /* 0x000fe200000010ff */
[----:B------:R-:W-:Y:S01]  /*a2b0*/  FADD R45, R40, R45 ;  /* 0x0000002d282d7221 */ /* 0x000fe20000000000 */
[----:B-----5:R-:W-:Y:S02]  /*a2c0*/  @!P6 FMUL R58, R58, R58 ;  /* 0x0000003a3a3ae220 */ /* 0x020fe40000400000 */
[----:B------:R-:W-:Y:S01]  /*a2d0*/  WARPGROUP.ARRIVE ;  /* 0x00000000000079c5 */ /* 0x000fe20000000000 */
[----:B-1----:R-:W-:Y:S01]  /*a2e0*/  FFMA R63, R65, UR14, -R31 ;  /* 0x0000000e413f7c23 */ /* 0x002fe2000800081f */
[----:B------:R-:W-:Y:S01]  /*a2f0*/  FFMA R65, R67, UR14, -R20 ;  /* 0x0000000e43417c23 */ /* 0x000fe20008000814 */
[----:B------:R-:W-:-:S02]  /*a300*/  FADD R45, R45, R44 ;  /* 0x0000002c2d2d7221 */ /* 0x000fc40000000000 */
[----:B------:R-:W-:Y:S01]  /*a310*/  @!P3 FMUL R46, R46, 0.5 ;  /* 0x3f0000002e2eb820 */ /* 0x000fe20000400000 */
[----:B------:R-:W-:Y:S01]  /*a320*/  HGMMA.64x128x16.F32.BF16 R88, R24, gdesc[UR4].tnspB, R88, gsb0 ;  /* 0x41e0000418587df0 */ /* 0x000fe20008001858 */
[----:B--2---:R-:W-:Y:S01]  /*a330*/  @!P5 FMUL R59, R59, R59 ;  /* 0x0000003b3b3bd220 */ /* 0x004fe20000400000 */
[----:B------:R-:W-:Y:S02]  /*a340*/  FSETP.GEU.AND P6, PT, R63, -126, PT ;  /* 0xc2fc00003f00780b */ /* 0x000fe40003fce000 */
[----:B------:R-:W-:Y:S01]  /*a350*/  FSETP.GEU.AND P5, PT, R64, -126, PT ;  /* 0xc2fc00004000780b */ /* 0x000fe20003fae000 */
[----:B------:R-:W1:Y:S01]  /*a360*/  MUFU.EX2 R46, R46 ;  /* 0x0000002e002e7308 */ /* 0x000e620000000800 */
[----:B------:R-:W-:-:S09]  /*a370*/  FSETP.GEU.AND P2, PT, R65, -126, PT ;  /* 0xc2fc00004100780b */ /* 0x000fd20003f4e000 */
[----:B------:R-:W-:Y:S02]  /*a380*/  @!P6 FMUL R63, R63, 0.5 ;  /* 0x3f0000003f3fe820 */ /* 0x000fe40000400000 */
[----:B------:R-:W-:Y:S02]  /*a390*/  @!P5 FMUL R64, R64, 0.5 ;  /* 0x3f0000004040d820 */ /* 0x000fe40000400000 */
[----:B------:R-:W-:Y:S02]  /*a3a0*/  @!P2 FMUL R65, R65, 0.5 ;  /* 0x3f0000004141a820 */ /* 0x000fe40000400000 */
[----:B------:R-:W2:Y:S01]  /*a3b0*/  MUFU.EX2 R63, R63 ;  /* 0x0000003f003f7308 */ /* 0x000ea20000000800 */
[----:B-1----:R-:W-:-:S07]  /*a3c0*/  @!P3 FMUL R46, R46, R46 ;  /* 0x0000002e2e2eb220 */ /* 0x002fce0000400000 */
[----:B------:R-:W1:Y:S08]  /*a3d0*/  MUFU.EX2 R64, R64 ;  /* 0x0000004000407308 */ /* 0x000e700000000800 */
[----:B------:R-:W3:Y:S01]  /*a3e0*/  MUFU.EX2 R65, R65 ;  /* 0x0000004100417308 */ /* 0x000ee20000000800 */
[----:B--2---:R-:W-:Y:S01]  /*a3f0*/  @!P6 FMUL R63, R63, R63 ;  /* 0x0000003f3f3fe220 */ /* 0x004fe20000400000 */
[----:B------:R-:W-:Y:S01]  /*a400*/  FSETP.GEU.AND P6, PT, R70, -126, PT ;  /* 0xc2fc00004600780b */ /* 0x000fe20003fce000 */
[----:B-1----:R-:W-:Y:S01]  /*a410*/  @!P5 FMUL R64, R64, R64 ;  /* 0x000000404040d220 */ /* 0x002fe20000400000 */
[----:B------:R-:W-:-:S11]  /*a420*/  FSETP.GEU.AND P5, PT, R71, -126, PT ;  /* 0xc2fc00004700780b */ /* 0x000fd60003fae000 */
[----:B------:R-:W-:Y:S01]  /*a430*/  @!P6 FMUL R70, R70, 0.5 ;  /* 0x3f0000004646e820 */ /* 0x000fe20000400000 */
[----:B---3--:R-:W-:-:S03]  /*a440*/  @!P2 FMUL R65, R65, R65 ;  /* 0x000000414141a220 */ /* 0x008fc60000400000 */
[----:B------:R1:W2:Y:S01]  /*a450*/  MUFU.EX2 R66, R70 ;  /* 0x0000004600427308 */ /* 0x0002a20000000800 */
[----:B------:R-:W-:Y:S01]  /*a460*/  @!P5 FMUL R71, R71, 0.5 ;  /* 0x3f0000004747d820 */ /* 0x000fe20000400000 */
[--C-:B-1----:R-:W-:Y:S01]  /*a470*/  FFMA R70, R72, UR14, -R31.reuse ;  /* 0x0000000e48467c23 */ /* 0x102fe2000800081f */
[----:B------:R-:W-:Y:S01]  /*a480*/  FFMA R72, R74, UR14, -R20 ;  /* 0x0000000e4a487c23 */ /* 0x000fe20008000814 */
[----:B--2---:R-:W-:Y:S01]  /*a490*/  @!P6 FMUL R66, R66, R66 ;  /* 0x000000424242e220 */ /* 0x004fe20000400000 */
[----:B------:R-:W-:Y:S02]  /*a4a0*/  WARPGROUP.DEPBAR.LE gsb0, 0x0 ;  /* 0x00008000000079c5 */ /* 0x000fe40000010000 */
[--C-:B------:R-:W-:Y:S01]  /*a4b0*/  FFMA R26, R52, UR14, -R31.reuse ;  /* 0x0000000e341a7c23 */ /* 0x100fe2000800081f */
[----:B------:R-:W-:Y:S01]  /*a4c0*/  FFMA R27, R53, UR14, -R31 ;  /* 0x0000000e351b7c23 */ /* 0x000fe2000800081f */
[----:B------:R-:W-:Y:S01]  /*a4d0*/  VIADD R24, R158, 0x180 ;  /* 0x000001809e187836 */ /* 0x000fe20000000000 */
[----:B------:R-:W-:-:S02]  /*a4e0*/  MOV R25, 0x40000040 ;  /* 0x4000004000197802 */ /* 0x000fc40000000f00 */
[----:B------:R-:W-:Y:S02]  /*a4f0*/  FSETP.GEU.AND P4, PT, R26, -126, PT ;  /* 0xc2fc00001a00780b */ /* 0x000fe40003f8e000 */
[----:B------:R-:W-:Y:S02]  /*a500*/  FSETP.GEU.AND P3, PT, R27, -126, PT ;  /* 0xc2fc00001b00780b */ /* 0x000fe40003f6e000 */
[----:B------:R-:W-:Y:S02]  /*a510*/  R2UR UR6, R24 ;  /* 0x00000000180672ca */ /* 0x000fe400000e0000 */
[----:B------:R-:W-:Y:S02]  /*a520*/  R2UR UR7, R25 ;  /* 0x00000000190772ca */ /* 0x000fe400000e0000 */
[----:B------:R-:W-:Y:S01]  /*a530*/  F2FP.BF16.F32.PACK_AB R24, R47, R46 ;  /* 0x0000002e2f18723e */ /* 0x000fe200000010ff */
[----:B------:R-:W-:Y:S01]  /*a540*/  FADD R46, R45, R46 ;  /* 0x0000002e2d2e7221 */ /* 0x000fe20000000000 */
[----:B------:R-:W-:Y:S01]  /*a550*/  F2FP.BF16.F32.PACK_AB R25, R49, R48 ;  /* 0x000000303119723e */ /* 0x000fe200000010ff */
[----:B------:R-:W-:-:S02]  /*a560*/  FADD R48, R43, R48 ;  /* 0x000000302b307221 */ /* 0x000fc40000000000 */
[----:B------:R-:W-:Y:S01]  /*a570*/  @!P4 FMUL R26, R26, 0.5 ;  /* 0x3f0000001a1ac820 */ /* 0x000fe20000400000 */
[----:B------:R-:W-:Y:S01]  /*a580*/  FADD R46, R46, R47 ;  /* 0x0000002f2e2e7221 */ /* 0x000fe20000000000 */
[----:B------:R-:W-:Y:S01]  /*a590*/  @!P3 FMUL R27, R27, 0.5 ;  /* 0x3f0000001b1bb820 */ /* 0x000fe20000400000 */
[----:B------:R-:W-:Y:S01]  /*a5a0*/  FADD R48, R48, R49 ;  /* 0x0000003130307221 */ /* 0x000fe20000000000 */
[----:B------:R-:W1:Y:S08]  /*a5b0*/  MUFU.EX2 R53, R26 ;  /* 0x0000001a00357308 */ /* 0x000e700000000800 */
[----:B------:R2:W3:Y:S01]  /*a5c0*/  MUFU.EX2 R52, R27 ;  /* 0x0000001b00347308 */ /* 0x0004e20000000800 */
[----:B-1----:R-:W-:Y:S01]  /*a5d0*/  @!P4 FMUL R53, R53, R53 ;  /* 0x000000353535c220 */ /* 0x002fe20000400000 */
[----:B--2---:R-:W-:Y:S01]  /*a5e0*/  F2FP.BF16.F32.PACK_AB R27, R50, R51 ;  /* 0x00000033321b723e */ /* 0x004fe200000010ff */
[----:B------:R-:W-:-:S04]  /*a5f0*/  FADD R51, R48, R51 ;  /* 0x0000003330337221 */ /* 0x000fc80000000000 */
[----:B------:R-:W-:Y:S01]  /*a600*/  FADD R51, R51, R50 ;  /* 0x0000003233337221 */ /* 0x000fe20000000000 */
[----:B---3--:R-:W-:Y:S01]  /*a610*/  @!P3 FMUL R52, R52, R52 ;  /* 0x000000343434b220 */ /* 0x008fe20000400000 */
[----:B------:R-:W-:-:S04]  /*a620*/  FSETP.GEU.AND P3, PT, R54, -126, PT ;  /* 0xc2fc00003600780b */ /* 0x000fc80003f6e000 */
[----:B------:R-:W-:Y:S01]  /*a630*/  F2FP.BF16.F32.PACK_AB R26, R52, R53 ;  /* 0x00000035341a723e */ /* 0x000fe200000010ff */
[----:B------:R-:W-:-:S03]  /*a640*/  FADD R53, R46, R53 ;  /* 0x000000352e357221 */ /* 0x000fc60000000000 */
[----:B------:R-:W-:Y:S01]  /*a650*/  WARPGROUP.ARRIVE ;  /* 0x00000000000079c5 */ /* 0x000fe20000000000 */
[----:B------:R-:W-:-:S04]  /*a660*/  FADD R53, R53, R52 ;  /* 0x0000003435357221 */ /* 0x000fc80000000000 */
[----:B------:R-:W-:Y:S01]  /*a670*/  @!P3 FMUL R54, R54, 0.5 ;  /* 0x3f0000003636b820 */ /* 0x000fe20000400000 */
[----:B------:R-:W-:Y:S05]  /*a680*/  HGMMA.64x128x16.F32.BF16 R88, R24, gdesc[UR4].tnspB, R88, gsb0 ;  /* 0x41e0000418587df0 */ /* 0x000fea0008001858 */
[----:B------:R-:W1:Y:S02]  /*a690*/  MUFU.EX2 R54, R54 ;  /* 0x0000003600367308 */ /* 0x000e640000000800 */
[----:B-1----:R-:W-:Y:S01]  /*a6a0*/  @!P3 FMUL R54, R54, R54 ;  /* 0x000000363636b220 */ /* 0x002fe20000400000 */
[----:B------:R-:W-:Y:S02]  /*a6b0*/  WARPGROUP.DEPBAR.LE gsb0, 0x0 ;  /* 0x00008000000079c5 */ /* 0x000fe40000010000 */
[--C-:B------:R-:W-:Y:S01]  /*a6c0*/  FFMA R26, R60, UR14, -R31.reuse ;  /* 0x0000000e3c1a7c23 */ /* 0x100fe2000800081f */
[----:B------:R-:W-:Y:S01]  /*a6d0*/  FFMA R27, R61, UR14, -R31 ;  /* 0x0000000e3d1b7c23 */ /* 0x000fe2000800081f */
[----:B------:R-:W-:Y:S01]  /*a6e0*/  IMAD.MOV.U32 R25, RZ, RZ, 0x40000040 ;  /* 0x40000040ff197424 */ /* 0x000fe200078e00ff */
[----:B------:R-:W-:-:S02]  /*a6f0*/  IADD3 R24, R158, 0x200, RZ ;  /* 0x000002009e187810 */ /* 0x000fc40007ffe0ff */
        /* <DEDUP_REMOVED lines=16> */
[----:B------:R-:W-:Y:S01]  /*a800*/  FADD R58, R57, R58 ;  /* 0x0000003a393a7221 */ /* 0x000fe20000000000 */
[----:B------:R-:W-:-:S03]  /*a810*/  FSETP.GEU.AND P4, PT, R68, -126, PT ;  /* 0xc2fc00004400780b */ /* 0x000fc60003f8e000 */
[----:B------:R-:W-:Y:S01]  /*a820*/  FADD R59, R58, R59 ;  /* 0x0000003b3a3b7221 */ /* 0x000fe20000000000 */
[----:B---3--:R-:W-:Y:S01]  /*a830*/  @!P3 FMUL R60, R60, R60 ;  /* 0x0000003c3c3cb220 */ /* 0x008fe20000400000 */
[----:B------:R-:W-:-:S04]  /*a840*/  FSETP.GEU.AND P3, PT, R62, -126, PT ;  /* 0xc2fc00003e00780b */ /* 0x000fc80003f6e000 */
[----:B------:R-:W-:Y:S01]  /*a850*/  F2FP.BF16.F32.PACK_AB R26, R60, R61 ;  /* 0x0000003d3c1a723e */ /* 0x000fe200000010ff */
[----:B------:R-:W-:-:S03]  /*a860*/  FADD R61, R54, R61 ;  /* 0x0000003d363d7221 */ /* 0x000fc60000000000 */
[----:B------:R-:W-:Y:S01]  /*a870*/  @!P4 FMUL R68, R68, 0.5 ;  /* 0x3f0000004444c820 */ /* 0x000fe20000400000 */
[----:B------:R-:W-:Y:S01]  /*a880*/  WARPGROUP.ARRIVE ;  /* 0x00000000000079c5 */ /* 0x000fe20000000000 */
[----:B------:R-:W-:-:S03]  /*a890*/  FADD R61, R61, R60 ;  /* 0x0000003c3d3d7221 */ /* 0x000fc60000000000 */
[----:B------:R-:W-:Y:S02]  /*a8a0*/  @!P3 FMUL R62, R62, 0.5 ;  /* 0x3f0000003e3eb820 */ /* 0x000fe40000400000 */
[----:B------:R-:W-:Y:S01]  /*a8b0*/  HGMMA.64x128x16.F32.BF16 R88, R24, gdesc[UR4].tnspB, R88, gsb0 ;  /* 0x41e0000418587df0 */ /* 0x000fe20008001858 */
[----:B------:R-:W1:Y:S08]  /*a8c0*/  MUFU.EX2 R68, R68 ;  /* 0x0000004400447308 */ /* 0x000e700000000800 */
[----:B------:R-:W2:Y:S01]  /*a8d0*/  MUFU.EX2 R62, R62 ;  /* 0x0000003e003e7308 */ /* 0x000ea20000000800 */
[----:B-1----:R-:W-:Y:S01]  /*a8e0*/  @!P4 FMUL R68, R68, R68 ;  /* 0x000000444444c220 */ /* 0x002fe20000400000 */
[----:B--2---:R-:W-:Y:S01]  /*a8f0*/  @!P3 FMUL R62, R62, R62 ;  /* 0x0000003e3e3eb220 */ /* 0x004fe20000400000 */
[----:B------:R-:W-:-:S02]  /*a900*/  WARPGROUP.DEPBAR.LE gsb0, 0x0 ;  /* 0x00008000000079c5 */ /* 0x000fc40000010000 */
[----:B------:R-:W-:Y:S01]  /*a910*/  FFMA R26, R69, UR14, -R31 ;  /* 0x0000000e451a7c23 */ /* 0x000fe2000800081f */
[----:B------:R-:W-:Y:S02]  /*a920*/  IADD3 R24, R158, 0x280, RZ ;  /* 0x000002809e187810 */ /* 0x000fe40007ffe0ff */
[----:B------:R1:W2:Y:S01]  /*a930*/  MUFU.EX2 R69, R71 ;  /* 0x0000004700457308 */ /* 0x0002a20000000800 */
[----:B------:R-:W-:Y:S02]  /*a940*/  MOV R25, 0x40000040 ;  /* 0x4000004000197802 */ /* 0x000fe40000000f00 */
[----:B------:R-:W-:Y:S02]  /*a950*/  FSETP.GEU.AND P3, PT, R26, -126, PT ;  /* 0xc2fc00001a00780b */ /* 0x000fe40003f6e000 */
[----:B------:R-:W-:Y:S02]  /*a960*/  R2UR UR6, R24 ;  /* 0x00000000180672ca */ /* 0x000fe400000e0000 */
[----:B------:R-:W-:-:S02]  /*a970*/  R2UR UR7, R25 ;  /* 0x00000000190772ca */ /* 0x000fc400000e0000 */
[----:B------:R-:W-:Y:S01]  /*a980*/  F2FP.BF16.F32.PACK_AB R24, R63, R62 ;  /* 0x0000003e3f18723e */ /* 0x000fe200000010ff */
[----:B-1----:R-:W-:Y:S01]  /*a990*/  FFMA R71, R73, UR14, -R31 ;  /* 0x0000000e49477c23 */ /* 0x002fe2000800081f */
[----:B------:R-:W-:Y:S01]  /*a9a0*/  F2FP.BF16.F32.PACK_AB R25, R65, R64 ;  /* 0x000000404119723e */ /* 0x000fe200000010ff */
[----:B------:R-:W-:Y:S01]  /*a9b0*/  FFMA R73, R75, UR14, -R20 ;  /* 0x0000000e4b497c23 */ /* 0x000fe20008000814 */
[----:B------:R-:W-:Y:S01]  /*a9c0*/  FADD R62, R61, R62 ;  /* 0x0000003e3d3e7221 */ /* 0x000fe20000000000 */
[----:B------:R-:W-:Y:S01]  /*a9d0*/  FADD R64, R59, R64 ;  /* 0x000000403b407221 */ /* 0x000fe20000000000 */
[----:B------:R-:W-:Y:S01]  /*a9e0*/  FSETP.GEU.AND P6, PT, R71, -126, PT ;  /* 0xc2fc00004700780b */ /* 0x000fe20003fce000 */
[----:B------:R-:W-:Y:S01]  /*a9f0*/  @!P3 FMUL R26, R26, 0.5 ;  /* 0x3f0000001a1ab820 */ /* 0x000fe20000400000 */
[----:B--2---:R-:W-:Y:S01]  /*aa00*/  @!P5 FMUL R69, R69, R69 ;  /* 0x000000454545d220 */ /* 0x004fe20000400000 */
[----:B------:R-:W-:Y:S01]  /*aa10*/  FSETP.GEU.AND P5, PT, R72, -126, PT ;  /* 0xc2fc00004800780b */ /* 0x000fe20003fae000 */
[----:B------:R-:W-:Y:S01]  /*aa20*/  FADD R63, R62, R63 ;  /* 0x0000003f3e3f7221 */ /* 0x000fe20000000000 */
[----:B------:R-:W1:Y:S01]  /*aa30*/  MUFU.EX2 R67, R26 ;  /* 0x0000001a00437308 */ /* 0x000e620000000800 */
[----:B------:R-:W-:Y:S01]  /*aa40*/  FSETP.GEU.AND P2, PT, R73, -126, PT ;  /* 0xc2fc00004900780b */ /* 0x000fe20003f4e000 */
[----:B------:R-:W-:Y:S01]  /*aa50*/  FADD R65, R64, R65 ;  /* 0x0000004140417221 */ /* 0x000fe20000000000 */
[----:B------:R-:W-:-:S03]  /*aa60*/  F2FP.BF16.F32.PACK_AB R27, R69, R66 ;  /* 0x00000042451b723e */ /* 0x000fc600000010ff */
[----:B------:R-:W-:Y:S02]  /*aa70*/  FADD R66, R65, R66 ;  /* 0x0000004241427221 */ /* 0x000fe40000000000 */
[----:B------:R-:W-:Y:S02]  /*aa80*/  @!P6 FMUL R71, R71, 0.5 ;  /* 0x3f0000004747e820 */ /* 0x000fe40000400000 */
[----:B------:R-:W-:Y:S01]  /*aa90*/  FADD R69, R66, R69 ;  /* 0x0000004542457221 */ /* 0x000fe20000000000 */
[----:B------:R-:W-:-:S03]  /*aaa0*/  @!P5 FMUL R72, R72, 0.5 ;  /* 0x3f0000004848d820 */ /* 0x000fc60000400000 */
[----:B------:R-:W2:Y:S01]  /*aab0*/  MUFU.EX2 R71, R71 ;  /* 0x0000004700477308 */ /* 0x000ea20000000800 */
[----:B------:R-:W-:Y:S01]  /*aac0*/  @!P2 FMUL R73, R73, 0.5 ;  /* 0x3f0000004949a820 */ /* 0x000fe20000400000 */
[----:B-1----:R-:W-:Y:S01]  /*aad0*/  @!P3 FMUL R67, R67, R67 ;  /* 0x000000434343b220 */ /* 0x002fe20000400000 */
[----:B------:R-:W-:-:S04]  /*aae0*/  FSETP.GEU.AND P3, PT, R70, -126, PT ;  /* 0xc2fc00004600780b */ /* 0x000fc80003f6e000 */
[----:B------:R-:W-:Y:S01]  /*aaf0*/  F2FP.BF16.F32.PACK_AB R26, R67, R68 ;  /* 0x00000044431a723e */ /* 0x000fe200000010ff */
[----:B------:R-:W1:Y:S01]  /*ab00*/  MUFU.EX2 R72, R72 ;  /* 0x0000004800487308 */ /* 0x000e620000000800 */
[----:B------:R-:W-:Y:S02]  /*ab10*/  FADD R68, R63, R68 ;  /* 0x000000443f447221 */ /* 0x000fe40000000000 */
[----:B------:R-:W-:Y:S02]  /*ab20*/  WARPGROUP.ARRIVE ;  /* 0x00000000000079c5 */ /* 0x000fe40000000000 */
[----:B------:R-:W-:-:S03]  /*ab30*/  FADD R67, R68, R67 ;  /* 0x0000004344437221 */ /* 0x000fc60000000000 */
[----:B------:R-:W-:Y:S01]  /*ab40*/  @!P3 FMUL R70, R70, 0.5 ;  /* 0x3f0000004646b820 */ /* 0x000fe20000400000 */
[----:B------:R-:W-:Y:S01]  /*ab50*/  HGMMA.64x128x16.F32.BF16 R88, R24, gdesc[UR4].tnspB, R88, gsb0 ;  /* 0x41e0000418587df0 */ /* 0x000fe20008001858 */
[----:B--2---:R-:W-:Y:S01]  /*ab60*/  @!P6 FMUL R71, R71, R71 ;  /* 0x000000474747e220 */ /* 0x004fe20000400000 */
[----:B------:R-:W-:Y:S01]  /*ab70*/  FSETP.GEU.AND P6, PT, R78, -126, PT ;  /* 0xc2fc00004e00780b */ /* 0x000fe20003fce000 */
[----:B------:R-:W2:Y:S01]  /*ab80*/  MUFU.EX2 R73, R73 ;  /* 0x0000004900497308 */ /* 0x000ea20000000800 */
[----:B-1----:R-:W-:Y:S01]  /*ab90*/  @!P5 FMUL R72, R72, R72 ;  /* 0x000000484848d220 */ /* 0x002fe20000400000 */
[----:B------:R-:W-:-:S06]  /*aba0*/  FSETP.GEU.AND P5, PT, R79, -126, PT ;  /* 0xc2fc00004f00780b */ /* 0x000fcc0003fae000 */
[----:B------:R-:W1:Y:S04]  /*abb0*/  MUFU.EX2 R70, R70 ;  /* 0x0000004600467308 */ /* 0x000e680000000800 */
[----:B------:R-:W-:-:S04]  /*abc0*/  @!P6 FMUL R78, R78, 0.5 ;  /* 0x3f0000004e4ee820 */ /* 0x000fc80000400000 */
[----:B------:R3:W4:Y:S01]  /*abd0*/  MUFU.EX2 R75, R78 ;  /* 0x0000004e004b7308 */ /* 0x0007220000000800 */
[----:B--2---:R-:W-:Y:S01]  /*abe0*/  @!P2 FMUL R73, R73, R73 ;  /* 0x000000494949a220 */ /* 0x004fe20000400000 */
[----:B------:R-:W-:Y:S01]  /*abf0*/  FSETP.GEU.AND P2, PT, R83, -126, PT ;  /* 0xc2fc00005300780b */ /* 0x000fe20003f4e000 */
[----:B------:R-:W-:Y:S01]  /*ac00*/  @!P5 FMUL R79, R79, 0.5 ;  /* 0x3f0000004f4fd820 */ /* 0x000fe20000400000 */
[----:B-1----:R-:W-:Y:S01]  /*ac10*/  @!P3 FMUL R70, R70, R70 ;  /* 0x000000464646b220 */ /* 0x002fe20000400000 */
[----:B---3--:R-:W-:Y:S01]  /*ac20*/  FFMA R78, R80, UR14, -R31 ;  /* 0x0000000e504e7c23 */ /* 0x008fe2000800081f */
[----:B------:R-:W-:-:S09]  /*ac30*/  FFMA R80, R82, UR14, -R20 ;  /* 0x0000000e52507c23 */ /* 0x000fd20008000814 */
[----:B------:R-:W-:Y:S01]  /*ac40*/  @!P2 FMUL R83, R83, 0.5 ;  /* 0x3f0000005353a820 */ /* 0x000fe20000400000 */
[----:B----4-:R-:W-:Y:S01]  /*ac50*/  @!P6 FMUL R75, R75, R75 ;  /* 0x0000004b4b4be220 */ /* 0x010fe20000400000 */
[----:B------:R-:W-:Y:S02]  /*ac60*/  WARPGROUP.DEPBAR.LE gsb0, 0x0 ;  /* 0x00008000000079c5 */ /* 0x000fe40000010000 */
[--C-:B------:R-:W-:Y:S01]  /*ac70*/  FFMA R26, R76, UR14, -R31.reuse ;  /* 0x0000000e4c1a7c23 */ /* 0x100fe2000800081f */
[----:B------:R-:W-:Y:S01]  /*ac80*/  FFMA R27, R77, UR14, -R31 ;  /* 0x0000000e4d1b7c23 */ /* 0x000fe2000800081f */
[----:B------:R1:W2:Y:S01]  /*ac90*/  MUFU.EX2 R76, R79 ;  /* 0x0000004f004c7308 */ /* 0x0002a20000000800 */
[----:B------:R-:W-:Y:S01]  /*aca0*/  VIADD R24, R158, 0x300 ;  /* 0x000003009e187836 */ /* 0x000fe20000000000 */
[----:B------:R-:W-:Y:S02]  /*acb0*/  MOV R25, 0x40000040 ;  /* 0x4000004000197802 */ /* 0x000fe40000000f00 */
[----:B------:R-:W-:-:S02]  /*acc0*/  FSETP.GEU.AND P4, PT, R26, -126, PT ;  /* 0xc2fc00001a00780b */ /* 0x000fc40003f8e000 */
[----:B------:R-:W-:Y:S02]  /*acd0*/  FSETP.GEU.AND P3, PT, R27, -126, PT ;  /* 0xc2fc00001b00780b */ /* 0x000fe40003f6e000 */
[----:B------:R-:W-:Y:S01]  /*ace0*/  R2UR UR6, R24 ;  /* 0x00000000180672ca */ /* 0x000fe200000e0000 */
[----:B-1----:R-:W-:Y:S01]  /*acf0*/  FFMA R79, R81, UR14, -R31 ;  /* 0x0000000e514f7c23 */ /* 0x002fe2000800081f */
[----:B------:R-:W-:Y:S01]  /*ad00*/  R2UR UR7, R25 ;  /* 0x00000000190772ca */ /* 0x000fe200000e0000 */
[----:B------:R-:W1:Y:S01]  /*ad10*/  MUFU.EX2 R31, R83 ;  /* 0x00000053001f7308 */ /* 0x000e620000000800 */
[----:B------:R-:W-:Y:S01]  /*ad20*/  F2FP.BF16.F32.PACK_AB R24, R71, R70 ;  /* 0x000000464718723e */ /* 0x000fe200000010ff */
[----:B------:R-:W-:Y:S01]  /*ad30*/  FADD R70, R67, R70 ;  /* 0x0000004643467221 */ /* 0x000fe20000000000 */
[----:B------:R-:W-:Y:S01]  /*ad40*/  F2FP.BF16.F32.PACK_AB R25, R73, R72 ;  /* 0x000000484919723e */ /* 0x000fe200000010ff */
[----:B------:R-:W-:Y:S01]  /*ad50*/  FADD R72, R69, R72 ;  /* 0x0000004845487221 */ /* 0x000fe20000000000 */
[----:B------:R-:W-:Y:S01]  /*ad60*/  FSETP.GEU.AND P6, PT, R79, -126, PT ;  /* 0xc2fc00004f00780b */ /* 0x000fe20003fce000 */
[----:B------:R-:W-:Y:S01]  /*ad70*/  @!P4 FMUL R26, R26, 0.5 ;  /* 0x3f0000001a1ac820 */ /* 0x000fe20000400000 */
[----:B--2---:R-:W-:Y:S01]  /*ad80*/  @!P5 FMUL R76, R76, R76 ;  /* 0x0000004c4c4cd220 */ /* 0x004fe20000400000 */
[----:B------:R-:W-:Y:S01]  /*ad90*/  @!P3 FMUL R27, R27, 0.5 ;  /* 0x3f0000001b1bb820 */ /* 0x000fe20000400000 */
[----:B------:R-:W-:Y:S01]  /*ada0*/  FSETP.GEU.AND P5, PT, R80, -126, PT ;  /* 0xc2fc00005000780b */ /* 0x000fe20003fae000 */
[----:B------:R-:W2:Y:S01]  /*adb0*/  MUFU.EX2 R77, R26 ;  /* 0x0000001a004d7308 */ /* 0x000ea20000000800 */
[----:B------:R-:W-:Y:S01]  /*adc0*/  IADD3 R158, R158, 0x380, RZ ;  /* 0x000003809e9e7810 */ /* 0x000fe20007ffe0ff */
[----:B------:R-:W-:Y:S01]  /*add0*/  FADD R70, R70, R71 ;  /* 0x0000004746467221 */ /* 0x000fe20000000000 */
[----:B------:R-:W-:Y:S01]  /*ade0*/  FADD R72, R72, R73 ;  /* 0x0000004948487221 */ /* 0x000fe20000000000 */
[----:B-1----:R-:W-:-:S04]  /*adf0*/  @!P2 FMUL R31, R31, R31 ;  /* 0x0000001f1f1fa220 */ /* 0x002fc80000400000 */
[----:B------:R1:W3:Y:S01]  /*ae00*/  MUFU.EX2 R74, R27 ;  /* 0x0000001b004a7308 */ /* 0x0002e20000000800 */
[----:B------:R-:W-:Y:S01]  /*ae10*/  @!P6 FMUL R79, R79, 0.5 ;  /* 0x3f0000004f4fe820 */ /* 0x000fe20000400000 */
[----:B------:R-:W-:Y:S02]  /*ae20*/  ISETP.NE.AND P2, PT, R6, 0x4, PT ;  /* 0x000000040600780c */ /* 0x000fe40003f45270 */
[----:B------:R-:W-:Y:S02]  /*ae30*/  @!P5 FMUL R80, R80, 0.5 ;  /* 0x3f0000005050d820 */ /* 0x000fe40000400000 */
[----:B------:R-:W-:Y:S02]  /*ae40*/  SEL R22, R6, RZ, P2 ;  /* 0x000000ff06167207 */ /* 0x000fe40001000000 */
[----:B------:R-:W4:Y:S01]  /*ae50*/  MUFU.EX2 R79, R79 ;  /* 0x0000004f004f7308 */ /* 0x000f220000000800 */
[----:B--2---:R-:W-:Y:S01]  /*ae60*/  @!P4 FMUL R77, R77, R77 ;  /* 0x0000004d4d4dc220 */ /* 0x004fe20000400000 */
[----:B-1----:R-:W-:Y:S01]  /*ae70*/  F2FP.BF16.F32.PACK_AB R27, R76, R75 ;  /* 0x0000004b4c1b723e */ /* 0x002fe200000010ff */
[----:B------:R-:W-:Y:S01]  /*ae80*/  FADD R75, R72, R75 ;  /* 0x0000004b484b7221 */ /* 0x000fe20000000000 */
[----:B------:R-:W-:-:S02]  /*ae90*/  FSETP.GEU.AND P4, PT, R84, -126, PT ;  /* 0xc2fc00005400780b */ /* 0x000fc40003f8e000 */
[----:B------:R-:W-:Y:S01]  /*aea0*/  LEA R6, R22, R11, 0x3 ;  /* 0x0000000b16067211 */ /* 0x000fe200078e18ff */
[----:B------:R-:W-:Y:S01]  /*aeb0*/  FADD R75, R75, R76 ;  /* 0x0000004c4b4b7221 */ /* 0x000fe20000000000 */
[----:B------:R-:W1:Y:S01]  /*aec0*/  MUFU.EX2 R80, R80 ;  /* 0x0000005000507308 */ /* 0x000e620000000800 */
[----:B---3--:R-:W-:Y:S01]  /*aed0*/  @!P3 FMUL R74, R74, R74 ;  /* 0x0000004a4a4ab220 */ /* 0x008fe20000400000 */
[----:B------:R-:W-:Y:S02]  /*aee0*/  FSETP.GEU.AND P3, PT, R78, -126, PT ;  /* 0xc2fc00004e00780b */ /* 0x000fe40003f6e000 */
[----:B------:R-:W-:Y:S02]  /*aef0*/  PRMT R6, RZ, 0x654, R6 ;  /* 0x00000654ff067816 */ /* 0x000fe40000000006 */
[----:B------:R-:W-:Y:S01]  /*af00*/  F2FP.BF16.F32.PACK_AB R26, R74, R77 ;  /* 0x0000004d4a1a723e */ /* 0x000fe200000010ff */
[----:B------:R-:W-:Y:S01]  /*af10*/  FADD R77, R70, R77 ;  /* 0x0000004d464d7221 */ /* 0x000fe20000000000 */
[----:B----4-:R-:W-:-:S02]  /*af20*/  @!P6 FMUL R79, R79, R79 ;  /* 0x0000004f4f4fe220 */ /* 0x010fc40000400000 */
[----:B------:R-:W-:Y:S01]  /*af30*/  WARPGROUP.ARRIVE ;  /* 0x00000000000079c5 */ /* 0x000fe20000000000 */
[----:B------:R-:W-:Y:S01]  /*af40*/  FSETP.GEU.AND P6, PT, R86, -126, PT ;  /* 0xc2fc00005600780b */ /* 0x000fe20003fce000 */
[----:B------:R-:W-:Y:S01]  /*af50*/  @!P4 FMUL R84, R84, 0.5 ;  /* 0x3f0000005454c820 */ /* 0x000fe20000400000 */
[----:B------:R-:W-:Y:S02]  /*af60*/  FADD R77, R77, R74 ;  /* 0x0000004a4d4d7221 */ /* 0x000fe40000000000 */
[----:B------:R-:W-:Y:S01]  /*af70*/  @!P3 FMUL R78, R78, 0.5 ;  /* 0x3f0000004e4eb820 */ /* 0x000fe20000400000 */
[----:B------:R-:W-:Y:S01]  /*af80*/  HGMMA.64x128x16.F32.BF16 R88, R24, gdesc[UR4].tnspB, R88, gsb0 ;  /* 0x41e0000418587df0 */ /* 0x000fe20008001858 */
[----:B-1----:R-:W-:Y:S01]  /*af90*/  @!P5 FMUL R80, R80, R80 ;  /* 0x000000505050d220 */ /* 0x002fe20000400000 */
[----:B------:R-:W-:Y:S01]  /*afa0*/  FSETP.GEU.AND P5, PT, R87, -126, PT ;  /* 0xc2fc00005700780b */ /* 0x000fe20003fae000 */
[----:B------:R-:W1:Y:S01]  /*afb0*/  MUFU.EX2 R13, R84 ;  /* 0x00000054000d7308 */ /* 0x000e620000000800 */
[----:B------:R-:W-:-:S02]  /*afc0*/  R2UR UR6, R158 ;  /* 0x000000009e0672ca */ /* 0x000fc400000e0000 */
[----:B------:R-:W-:Y:S02]  /*afd0*/  R2UR UR7, R159 ;  /* 0x000000009f0772ca */ /* 0x000fe400000e0000 */
[----:B------:R-:W-:-:S03]  /*afe0*/  @!P6 FMUL R86, R86, 0.5 ;  /* 0x3f0000005656e820 */ /* 0x000fc60000400000 */
[----:B------:R-:W2:Y:S04]  /*aff0*/  MUFU.EX2 R78, R78 ;  /* 0x0000004e004e7308 */ /* 0x000ea80000000800 */
[----:B------:R-:W-:-:S04]  /*b000*/  @!P5 FMUL R87, R87, 0.5 ;  /* 0x3f0000005757d820 */ /* 0x000fc80000400000 */
[----:B------:R-:W3:Y:S01]  /*b010*/  MUFU.EX2 R20, R86 ;  /* 0x0000005600147308 */ /* 0x000ee20000000800 */
[----:B-1----:R-:W-:-:S07]  /*b020*/  @!P4 FMUL R13, R13, R13 ;  /* 0x0000000d0d0dc220 */ /* 0x002fce0000400000 */
[----:B------:R-:W1:Y:S01]  /*b030*/  MUFU.EX2 R21, R87 ;  /* 0x0000005700157308 */ /* 0x000e620000000800 */
[----:B--2---:R-:W-:Y:S01]  /*b040*/  @!P3 FMUL R78, R78, R78 ;  /* 0x0000004e4e4eb220 */ /* 0x004fe20000400000 */
[----:B------:R-:W-:Y:S01]  /*b050*/  FSETP.GEU.AND P3, PT, R85, -126, PT ;  /* 0xc2fc00005500780b */ /* 0x000fe20003f6e000 */
[----:B---3--:R-:W-:-:S12]  /*b060*/  @!P6 FMUL R20, R20, R20 ;  /* 0x000000141414e220 */ /* 0x008fd80000400000 */
[----:B------:R-:W-:Y:S01]  /*b070*/  @!P3 FMUL R85, R85, 0.5 ;  /* 0x3f0000005555b820 */ /* 0x000fe20000400000 */
[----:B-1----:R-:W-:-:S03]  /*b080*/  @!P5 FMUL R21, R21, R21 ;  /* 0x000000151515d220 */ /* 0x002fc60000400000 */
[----:B------:R-:W1:Y:S02]  /*b090*/  MUFU.EX2 R12, R85 ;  /* 0x00000055000c7308 */ /* 0x000e640000000800 */
[----:B-1----:R-:W-:Y:S01]  /*b0a0*/  @!P3 FMUL R12, R12, R12 ;  /* 0x0000000c0c0cb220 */ /* 0x002fe20000400000 */
        /* <DEDUP_REMOVED lines=8> */
[----:B------:R-:W-:-:S02]  /*b130*/  FADD R31, R80, R31 ;  /* 0x0000001f501f7221 */ /* 0x000fc40000000000 */
[----:B------:R-:W-:Y:S01]  /*b140*/  FADD R13, R78, R13 ;  /* 0x0000000d4e0d7221 */ /* 0x000fe20000000000 */
[----:B------:R-:W-:Y:S01]  /*b150*/  WARPGROUP.ARRIVE ;  /* 0x00000000000079c5 */ /* 0x000fe20000000000 */
[----:B------:R-:W-:Y:S02]  /*b160*/  FADD R20, R31, R20 ;  /* 0x000000141f147221 */ /* 0x000fe40000000000 */
[----:B------:R-:W-:Y:S02]  /*b170*/  FADD R13, R13, R12 ;  /* 0x0000000c0d0d7221 */ /* 0x000fe40000000000 */
[----:B------:R-:W-:Y:S01]  /*b180*/  FADD R12, R20, R21 ;  /* 0x00000015140c7221 */ /* 0x000fe20000000000 */
[----:B------:R-:W-:Y:S03]  /*b190*/  HGMMA.64x128x16.F32.BF16 R88, R24, gdesc[UR4].tnspB, R88, gsb0 ;  /* 0x41e0000418587df0 */ /* 0x000fe60008001858 */
[----:B------:R-:W-:-:S02]  /*b1a0*/  WARPGROUP.DEPBAR.LE gsb0, 0x0 ;  /* 0x00008000000079c5 */ /* 0x000fc40000010000 */
[----:B------:R1:W-:Y:S01]  /*b1b0*/  SYNCS.ARRIVE.TRANS64.RED.A1T0 RZ, [R6+URZ], RZ ;  /* 0x000000ff06ff79a7 */ /* 0x0003e2000810043f */
[----:B------:R-:W-:Y:S05]  /*b1c0*/  @P1 BRA `(.L_x_45) ;  /* 0x0000000000b81947 */ /* 0x000fea0003800000 */
[----:B------:R-:W-:Y:S01]  /*b1d0*/  ISETP.LT.OR P1, PT, R7, 0x1, !P0 ;  /* 0x000000010700780c */ /* 0x000fe20004721670 */
[----:B------:R-:W-:-:S12]  /*b1e0*/  BSSY B0, `(.L_x_46) ;  /* 0x000002b000007945 */ /* 0x000fd80003800000 */
[----:B------:R-:W-:Y:S05]  /*b1f0*/  @P1 BRA `(.L_x_47) ;  /* 0x0000000000a41947 */ /* 0x000fea0003800000 */
[----:B-1----:R-:W-:Y:S01]  /*b200*/  IMAD R6, R5, 0x8, R2 ;  /* 0x0000000805067824 */ /* 0x002fe200078e0202 */
[----:B------:R-:W-:Y:S02]  /*b210*/  SHF.L.U32 R21, R4, 0x1f, RZ ;  /* 0x0000001f04157819 */ /* 0x000fe400000006ff */
[----:B------:R-:W-:Y:S02]  /*b220*/  ISETP.NE.AND P2, PT, R0, RZ, PT ;  /* 0x000000ff0000720c */ /* 0x000fe40003f45270 */
[----:B------:R-:W1:Y:S02]  /*b230*/  SYNCS.PHASECHK.TRANS64.TRYWAIT P1, [R6+URZ+0x24020], R21 ;  /* 0x02402015060075a7 */ /* 0x000e64000802017f */
[----:B-1----:R-:W-:Y:S09]  /*b240*/  @!P1 BRA `(.L_x_48) ;  /* 0x0000002000c49947 */ /* 0x002ff20003800000 */
.L_x_91:
[----:B------:R-:W-:Y:S05]  /*b250*/  @P2 BRA `(.L_x_49) ;  /* 0x0000000000142947 */ /* 0x000fea0003800000 */
[----:B------:R-:W-:Y:S02]  /*b260*/  ISETP.NE.AND P1, PT, R14, RZ, PT ;  /* 0x000000ff0e00720c */ /* 0x000fe40003f25270 */
[----:B-1----:R-:W-:-:S04]  /*b270*/  MOV R21, 0x8000 ;  /* 0x0000800000157802 */ /* 0x002fc80000000f00 */
[----:B------:R2:W-:Y:S07]  /*b280*/  SYNCS.ARRIVE.TRANS64 RZ, [R6+URZ+0x24000], R21 ;  /* 0x0240001506ff79a7 */ /* 0x0005ee000800003f */
[----:B------:R-:W-:Y:S05]  /*b290*/  @!P1 BRA `(.L_x_49) ;  /* 0x0000000000049947 */ /* 0x000fea0003800000 */
[----:B------:R-:W-:Y:S01]  /*b2a0*/  BPT.TRAP 0x1 ;  /* 0x000000040000795c */ /* 0x000fe20000300000 */
.L_x_49:
[C---:B------:R-:W-:Y:S01]  /*b2b0*/  LEA R20, R5.reuse, R2, 0xf ;  /* 0x0000000205147211 */ /* 0x040fe200078e78ff */
[----:B------:R-:W-:Y:S01]  /*b2c0*/  ULDC.64 UR6, c[0x0][0x198] ;  /* 0x0000660000067ab9 */ /* 0x000fe20000000a00 */
[----:B------:R-:W-:Y:S01]  /*b2d0*/  R2UR UR19, R8 ;  /* 0x00000000081372ca */ /* 0x000fe200000e0000 */
[----:B------:R-:W-:Y:S01]  /*b2e0*/  UIADD3 UR6, UP0, UR6, 0x2f0, URZ ;  /* 0x000002f006067890 */ /* 0x000fe2000ff1e03f */
[----:B------:R-:W-:Y:S01]  /*b2f0*/  R2UR UR17, R6 ;  /* 0x00000000061172ca */ /* 0x000fe200000e0000 */
[----:B------:R-:W-:Y:S01]  /*b300*/  UMOV UR26, 0x0 ;  /* 0x00000000001a7882 */ /* 0x000fe20000000000 */
[----:B------:R-:W-:Y:S01]  /*b310*/  R2UR UR8, R20 ;  /* 0x00000000140872ca */ /* 0x000fe200000e0000 */
[----:B------:R-:W-:Y:S01]  /*b320*/  UIADD3.X UR7, URZ, UR7, URZ, UP0, !UPT ;  /* 0x000000073f077290 */ /* 0x000fe200087fe43f */
[----:B------:R-:W-:Y:S01]  /*b330*/  VIADD R5, R5, 0x1 ;  /* 0x0000000105057836 */ /* 0x000fe20000000000 */
        /* <DEDUP_REMOVED lines=20> */
[----:B--2---:R-:W-:Y:S01]  /*b480*/  NOP ;  /* 0x0000000000007918 */ /* 0x004fe20000000000 */
.L_x_47:
[----:B------:R-:W-:Y:S05]  /*b490*/  BSYNC B0 ;  /* 0x0000000000007941 */ /* 0x000fea0003800000 */
.L_x_46:
[----:B------:R-:W-:-:S07]  /*b4a0*/  IADD3 R7, R7, -0x1, RZ ;  /* 0xffffffff07077810 */ /* 0x000fce0007ffe0ff */
.L_x_45:
[----:B------:R-:W-:Y:S01]  /*b4b0*/  ISETP.GT.AND P3, PT, R17, 0x1, PT ;  /* 0x000000011100780c */ /* 0x000fe20003f64270 */
[----:B------:R-:W-:Y:S01]  /*b4c0*/  VIADD R15, R15, 0x1 ;  /* 0x000000010f0f7836 */ /* 0x000fe20000000000 */
[----:B-1----:R-:W-:Y:S01]  /*b4d0*/  IADD3 R6, R22, 0x1, RZ ;  /* 0x0000000116067810 */ /* 0x002fe20007ffe0ff */
[----:B------:R-:W-:Y:S01]  /*b4e0*/  VIADD R10, R10, 0x80 ;  /* 0x000000800a0a7836 */ /* 0x000fe20000000000 */
[----:B------:R-:W-:Y:S02]  /*b4f0*/  IADD3 R17, R17, -0x1, RZ ;  /* 0xffffffff11117810 */ /* 0x000fe40007ffe0ff */
[----:B------:R-:W-:Y:S02]  /*b500*/  ISETP.NE.AND P1, PT, R15, 0x4, PT ;  /* 0x000000040f00780c */ /* 0x000fe40003f25270 */
[----:B------:R-:W-:Y:S02]  /*b510*/  ISETP.NE.AND P2, PT, R6, 0x4, PT ;  /* 0x000000040600780c */ /* 0x000fe40003f45270 */
[----:B------:R-:W-:-:S02]  /*b520*/  SEL R20, RZ, 0x1, P1 ;  /* 0x00000001ff147807 */ /* 0x000fc40000800000 */
[----:B------:R-:W-:Y:S02]  /*b530*/  MOV R21, R19 ;  /* 0x0000001300157202 */ /* 0x000fe40000000f00 */
[----:B------:R-:W-:Y:S02]  /*b540*/  LOP3.LUT R3, R3, R20, RZ, 0x3c, !PT ;  /* 0x0000001403037212 */ /* 0x000fe400078e3cff */
[----:B------:R-:W-:Y:S02]  /*b550*/  MOV R20, R18 ;  /* 0x0000001200147202 */ /* 0x000fe40000000f00 */
[----:B------:R-:W-:Y:S02]  /*b560*/  SEL R15, R15, RZ, P1 ;  /* 0x000000ff0f0f7207 */ /* 0x000fe40000800000 */
[----:B------:R-:W-:Y:S01]  /*b570*/  SEL R6, R6, RZ, P2 ;  /* 0x000000ff06067207 */ /* 0x000fe20001000000 */
[----:B------:R-:W-:Y:S06]  /*b580*/  @P3 BRA `(.L_x_50) ;  /* 0xffffffc400443947 */ /* 0x000fec000383ffff */
.L_x_37:
[----:B------:R-:W-:Y:S05]  /*b590*/  WARPSYNC.ALL ;  /* 0x0000000000007948 */ /* 0x000fea0003800000 */
[----:B------:R-:W2:Y:S01]  /*b5a0*/  SHFL.BFLY PT, R0, R13, 0x1, 0x1f ;  /* 0x0c201f000d007f89 */ /* 0x000ea200000e0000 */
[----:B------:R-:W-:Y:S01]  /*b5b0*/  BSSY B0, `(.L_x_51) ;  /* 0x0000023000007945 */ /* 0x000fe20003800000 */
[----:B------:R-:W-:Y:S01]  /*b5c0*/  IMAD.MOV.U32 R7, RZ, RZ, 0x7f800000 ;  /* 0x7f800000ff077424 */ /* 0x000fe200078e00ff */
[----:B------:R-:W-:Y:S01]  /*b5d0*/  MOV R8, 0x3f800000 ;  /* 0x3f80000000087802 */ /* 0x000fe20000000f00 */
[----:B------:R-:W3:Y:S01]  /*b5e0*/  SHFL.BFLY PT, R3, R12, 0x1, 0x1f ;  /* 0x0c201f000c037f89 */ /* 0x000ee200000e0000 */
[----:B------:R-:W-:Y:S01]  /*b5f0*/  MOV R4, 0x3f800000 ;  /* 0x3f80000000047802 */ /* 0x000fe20000000f00 */
[----:B------:R-:W-:-:S02]  /*b600*/  IMAD.MOV.U32 R9, RZ, RZ, 0x7f800000 ;  /* 0x7f800000ff097424 */ /* 0x000fc400078e00ff */
[----:B--2---:R-:W-:Y:S01]  /*b610*/  FADD R0, R0, R13 ;  /* 0x0000000d00007221 */ /* 0x004fe20000000000 */
[----:B---3--:R-:W-:-:S04]  /*b620*/  FADD R14, R3, R12 ;  /* 0x0000000c030e7221 */ /* 0x008fc80000000000 */
[----:B------:R-:W2:Y:S04]  /*b630*/  SHFL.BFLY PT, R5, R0, 0x2, 0x1f ;  /* 0x0c401f0000057f89 */ /* 0x000ea800000e0000 */
[----:B------:R-:W3:Y:S01]  /*b640*/  SHFL.BFLY PT, R15, R14, 0x2, 0x1f ;  /* 0x0c401f000e0f7f89 */ /* 0x000ee200000e0000 */
[C---:B--2---:R-:W-:Y:S01]  /*b650*/  FSETP.NE.AND P0, PT, R0.reuse, -R5, PT ;  /* 0x800000050000720b */ /* 0x044fe20003f05000 */
[----:B------:R-:W-:Y:S01]  /*b660*/  FADD R3, R0, R5 ;  /* 0x0000000500037221 */ /* 0x000fe20000000000 */
[----:B---3--:R-:W-:-:S11]  /*b670*/  FADD R6, R14, R15 ;  /* 0x0000000f0e067221 */ /* 0x008fd60000000000 */
[----:B------:R-:W-:Y:S05]  /*b680*/  @!P0 BRA `(.L_x_52) ;  /* 0x0000000000548947 */ /* 0x000fea0003800000 */
[----:B------:R-:W-:Y:S01]  /*b690*/  IADD3 R0, R3, 0x1800000, RZ ;  /* 0x0180000003007810 */ /* 0x000fe20007ffe0ff */
[----:B------:R-:W-:Y:S03]  /*b6a0*/  BSSY B1, `(.L_x_53) ;  /* 0x000000c000017945 */ /* 0x000fe60003800000 */
[----:B------:R-:W-:-:S04]  /*b6b0*/  LOP3.LUT R0, R0, 0x7f800000, RZ, 0xc0, !PT ;  /* 0x7f80000000007812 */ /* 0x000fc800078ec0ff */
[----:B------:R-:W-:-:S13]  /*b6c0*/  ISETP.GT.U32.AND P0, PT, R0, 0x1ffffff, PT ;  /* 0x01ffffff0000780c */ /* 0x000fda0003f04070 */
[----:B------:R-:W-:Y:S05]  /*b6d0*/  @P0 BRA `(.L_x_54) ;  /* 0x0000000000100947 */ /* 0x000fea0003800000 */
[----:B------:R-:W-:-:S07]  /*b6e0*/  MOV R12, 0xb700 ;  /* 0x0000b700000c7802 */ /* 0x000fce0000000f00 */
[----:B-1----:R-:W-:Y:S05]  /*b6f0*/  CALL.REL.NOINC `($__internal_0_$__cuda_sm20_rcp_rn_f32_slowpath) ;  /* 0x0000001c00ac7944 */ /* 0x002fea0003c00000 */
[----:B------:R-:W-:Y:S01]  /*b700*/  MOV R4, R0 ;  /* 0x0000000000047202 */ /* 0x000fe20000000f00 */
[----:B------:R-:W-:Y:S06]  /*b710*/  BRA `(.L_x_55) ;  /* 0x0000000000107947 */ /* 0x000fec0003800000 */
.L_x_54:
[----:B------:R-:W2:Y:S02]  /*b720*/  MUFU.RCP R4, R3 ;  /* 0x0000000300047308 */ /* 0x000ea40000001000 */
[----:B--2---:R-:W-:-:S04]  /*b730*/  FFMA R0, R3, R4, -1 ;  /* 0xbf80000003007423 */ /* 0x004fc80000000004 */
[----:B------:R-:W-:-:S04]  /*b740*/  FADD.FTZ R5, -R0, -RZ ;  /* 0x800000ff00057221 */ /* 0x000fc80000010100 */
[----:B------:R-:W-:-:S07]  /*b750*/  FFMA R4, R4, R5, R4 ;  /* 0x0000000504047223 */ /* 0x000fce0000000004 */
.L_x_55:
[----:B------:R-:W-:Y:S05]  /*b760*/  BSYNC B1 ;  /* 0x0000000000017941 */ /* 0x000fea0003800000 */
.L_x_53:
[----:B------:R-:W-:Y:S01]  /*b770*/  FSETP.GEU.AND P0, PT, |R3|, 1.175494350822287508e-38, PT ;  /* 0x008000000300780b */ /* 0x000fe20003f0e200 */
[----:B------:R-:W-:-:S12]  /*b780*/  ULDC UR6, c[0x0][0x600] ;  /* 0x0001800000067ab9 */ /* 0x000fd80000000800 */
[----:B------:R-:W-:-:S04]  /*b790*/  @!P0 FMUL R3, R3, 16777216 ;  /* 0x4b80000003038820 */ /* 0x000fc80000400000 */
[----:B------:R-:W2:Y:S02]  /*b7a0*/  MUFU.LG2 R0, R3 ;  /* 0x0000000300007308 */ /* 0x000ea40000000c00 */
[----:B--2---:R-:W-:-:S04]  /*b7b0*/  @!P0 FADD R0, R0, -24 ;  /* 0xc1c0000000008421 */ /* 0x004fc80000000000 */
[----:B------:R-:W-:-:S04]  /*b7c0*/  FMUL R0, R0, 0.69314718246459960938 ;  /* 0x3f31721800007820 */ /* 0x000fc80000400000 */
[----:B------:R-:W-:-:S07]  /*b7d0*/  FFMA R9, R19, UR6, R0 ;  /* 0x0000000613097c23 */ /* 0x000fce0008000000 */
.L_x_52:
[----:B------:R-:W-:Y:S05]  /*b7e0*/  BSYNC B0 ;  /* 0x0000000000007941 */ /* 0x000fea0003800000 */
.L_x_51:
[----:B------:R-:W-:Y:S01]  /*b7f0*/  FSETP.NE.AND P0, PT, R14, -R15, PT ;  /* 0x8000000f0e00720b */ /* 0x000fe20003f05000 */
[----:B------:R-:W-:Y:S01]  /*b800*/  ULDC UR4, c[0x0][0x608] ;  /* 0x0001820000047ab9 */ /* 0x000fe20000000800 */
[----:B------:R-:W-:Y:S01]  /*b810*/  BSSY B0, `(.L_x_56) ;  /* 0x0000039000007945 */ /* 0x000fe20003800000 */
[----:B------:R-:W-:-:S04]  /*b820*/  FMUL R4, R4, UR4 ;  /* 0x0000000404047c20 */ /* 0x000fc80008400000 */
        /* <DEDUP_REMOVED lines=32> */
[----:B------:R-:W-:Y:S06]  /*ba30*/  @!P0 BRA `(.L_x_57) ;  /* 0x0000000000588947 */ /* 0x000fec0003800000 */
[----:B------:R-:W-:Y:S01]  /*ba40*/  VIADD R0, R6, 0x1800000 ;  /* 0x0180000006007836 */ /* 0x000fe20000000000 */
[----:B------:R-:W-:Y:S04]  /*ba50*/  BSSY B1, `(.L_x_58) ;  /* 0x000000d000017945 */ /* 0x000fe80003800000 */
[----:B------:R-:W-:-:S04]  /*ba60*/  LOP3.LUT R0, R0, 0x7f800000, RZ, 0xc0, !PT ;  /* 0x7f80000000007812 */ /* 0x000fc800078ec0ff */
[----:B------:R-:W-:-:S13]  /*ba70*/  ISETP.GT.U32.AND P0, PT, R0, 0x1ffffff, PT ;  /* 0x01ffffff0000780c */ /* 0x000fda0003f04070 */
[----:B------:R-:W-:Y:S05]  /*ba80*/  @P0 BRA `(.L_x_59) ;  /* 0x0000000000140947 */ /* 0x000fea0003800000 */
[----:B------:R-:W-:Y:S02]  /*ba90*/  MOV R3, R6 ;  /* 0x0000000600037202 */ /* 0x000fe40000000f00 */
[----:B------:R-:W-:-:S07]  /*baa0*/  MOV R12, 0xbac0 ;  /* 0x0000bac0000c7802 */ /* 0x000fce0000000f00 */
[----:B-1----:R-:W-:Y:S05]  /*bab0*/  CALL.REL.NOINC `($__internal_0_$__cuda_sm20_rcp_rn_f32_slowpath) ;  /* 0x0000001800bc7944 */ /* 0x002fea0003c00000 */
[----:B------:R-:W-:Y:S01]  /*bac0*/  MOV R8, R0 ;  /* 0x0000000000087202 */ /* 0x000fe20000000f00 */
[----:B------:R-:W-:Y:S06]  /*bad0*/  BRA `(.L_x_60) ;  /* 0x0000000000107947 */ /* 0x000fec0003800000 */
.L_x_59:
[----:B------:R-:W2:Y:S02]  /*bae0*/  MUFU.RCP R3, R6 ;  /* 0x0000000600037308 */ /* 0x000ea40000001000 */
[----:B--2---:R-:W-:-:S04]  /*baf0*/  FFMA R0, R6, R3, -1 ;  /* 0xbf80000006007423 */ /* 0x004fc80000000003 */
[----:B------:R-:W-:-:S04]  /*bb00*/  FADD.FTZ R0, -R0, -RZ ;  /* 0x800000ff00007221 */ /* 0x000fc80000010100 */
[----:B------:R-:W-:-:S07]  /*bb10*/  FFMA R8, R3, R0, R3 ;  /* 0x0000000003087223 */ /* 0x000fce0000000003 */
.L_x_60:
[----:B------:R-:W-:Y:S05]  /*bb20*/  BSYNC B1 ;  /* 0x0000000000017941 */ /* 0x000fea0003800000 */
.L_x_58:
[----:B------:R-:W-:Y:S01]  /*bb30*/  FSETP.GEU.AND P0, PT, |R6|, 1.175494350822287508e-38, PT ;  /* 0x008000000600780b */ /* 0x000fe20003f0e200 */
[----:B------:R-:W-:-:S12]  /*bb40*/  ULDC UR4, c[0x0][0x600] ;  /* 0x0001800000047ab9 */ /* 0x000fd80000000800 */
[----:B------:R-:W-:-:S04]  /*bb50*/  @!P0 FMUL R6, R6, 16777216 ;  /* 0x4b80000006068820 */ /* 0x000fc80000400000 */
[----:B------:R-:W2:Y:S02]  /*bb60*/  MUFU.LG2 R0, R6 ;  /* 0x0000000600007308 */ /* 0x000ea40000000c00 */
[----:B--2---:R-:W-:-:S04]  /*bb70*/  @!P0 FADD R0, R0, -24 ;  /* 0xc1c0000000008421 */ /* 0x004fc80000000000 */
[----:B------:R-:W-:-:S04]  /*bb80*/  FMUL R7, R0, 0.69314718246459960938 ;  /* 0x3f31721800077820 */ /* 0x000fc80000400000 */
[----:B------:R-:W-:-:S07]  /*bb90*/  FFMA R7, R18, UR4, R7 ;  /* 0x0000000412077c23 */ /* 0x000fce0008000007 */
.L_x_57:
[----:B------:R-:W-:Y:S05]  /*bba0*/  BSYNC B0 ;  /* 0x0000000000007941 */ /* 0x000fea0003800000 */
.L_x_56:
[C---:B------:R-:W-:Y:S01]  /*bbb0*/  LOP3.LUT P0, RZ, R16.reuse, 0x3, RZ, 0xc0, !PT ;  /* 0x0000000310ff7812 */ /* 0x040fe2000780c0ff */
[----:B------:R-:W-:Y:S01]  /*bbc0*/  ULDC UR4, c[0x0][0x608] ;  /* 0x0001820000047ab9 */ /* 0x000fe20000000800 */
[----:B------:R-:W-:Y:S01]  /*bbd0*/  LOP3.LUT R19, R16, 0x7f, RZ, 0xc0, !PT ;  /* 0x0000007f10137812 */ /* 0x000fe200078ec0ff */
[----:B------:R-:W-:Y:S01]  /*bbe0*/  ULDC.64 UR8, c[0x0][0x208] ;  /* 0x0000820000087ab9 */ /* 0x000fe20000000a00 */
[----:B------:R-:W-:Y:S01]  /*bbf0*/  FMUL R8, R8, UR4 ;  /* 0x0000000408087c20 */ /* 0x000fe20008400000 */
[----:B------:R-:W-:Y:S01]  /*bc00*/  BSSY B0, `(.L_x_61) ;  /* 0x0000018000007945 */ /* 0x000fe20003800000 */
[----:B------:R-:W-:-:S07]  /*bc10*/  SHF.R.U32.HI R22, RZ, 0x5, R19 ;  /* 0x00000005ff167819 */ /* 0x000fce0000011613 */
[----:B------:R-:W-:Y:S05]  /*bc20*/  @P0 BRA `(.L_x_62) ;  /* 0x0000000000540947 */ /* 0x000fea0003800000 */
[----:B------:R-:W2:Y:S01]  /*bc30*/  S2UR UR4, SR_CTAID.X ;  /* 0x00000000000479c3 */ /* 0x000ea20000002500 */
[----:B------:R-:W-:Y:S01]  /*bc40*/  SHF.R.U32.HI R0, RZ, 0x2, R16 ;  /* 0x00000002ff007819 */ /* 0x000fe20000011610 */
[----:B------:R-:W-:-:S03]  /*bc50*/  IMAD.SHL.U32 R3, R22, 0x10, RZ ;  /* 0x0000001016037824 */ /* 0x000fc600078e00ff */
[----:B------:R-:W-:-:S04]  /*bc60*/  LOP3.LUT R0, R0, 0x7, RZ, 0xc0, !PT ;  /* 0x0000000700007812 */ /* 0x000fc800078ec0ff */
[----:B------:R-:W-:Y:S01]  /*bc70*/  LOP3.LUT R0, R3, 0xfffffff0, R0, 0xe2, !PT ;  /* 0xfffffff003007812 */ /* 0x000fe200078ee200 */
[----:B--2---:R-:W-:-:S03]  /*bc80*/  USHF.L.U32 UR6, UR4, 0x6, URZ ;  /* 0x0000000604067899 */ /* 0x004fc6000800063f */
[----:B------:R-:W-:Y:S02]  /*bc90*/  ULDC.64 UR4, c[0x0][0x688] ;  /* 0x0001a20000047ab9 */ /* 0x000fe40000000a00 */
[----:B------:R-:W-:Y:S02]  /*bca0*/  UIMAD UR4, UR36, UR4, UR6 ;  /* 0x00000004240472a4 */ /* 0x000fe4000f8e0206 */
[----:B------:R-:W-:Y:S02]  /*bcb0*/  LOP3.LUT R3, R0, UR6, RZ, 0xfc, !PT ;  /* 0x0000000600037c12 */ /* 0x000fe4000f8efcff */
[----:B------:R-:W-:Y:S02]  /*bcc0*/  UIMAD UR4, UR37, UR5, UR4 ;  /* 0x00000005250472a4 */ /* 0x000fe4000f8e0204 */
[C---:B------:R-:W-:Y:S01]  /*bcd0*/  IADD3 R4, R3.reuse, 0x8, RZ ;  /* 0x0000000803047810 */ /* 0x040fe20007ffe0ff */
[----:B------:R-:W-:Y:S02]  /*bce0*/  ULDC UR5, c[0x0][0x288] ;  /* 0x0000a20000057ab9 */ /* 0x000fe40000000800 */
[----:B------:R-:W-:-:S02]  /*bcf0*/  ISETP.GE.U32.AND P0, PT, R3, UR5, PT ;  /* 0x0000000503007c0c */ /* 0x000fc4000bf06070 */
[----:B------:R-:W-:Y:S02]  /*bd00*/  IADD3 R0, P2, R0, UR4, RZ ;  /* 0x0000000400007c10 */ /* 0x000fe4000ff5e0ff */
[----:B------:R-:W-:Y:S01]  /*bd10*/  ISETP.GE.U32.AND P1, PT, R4, UR5, PT ;  /* 0x0000000504007c0c */ /* 0x000fe2000bf26070 */
[----:B------:R-:W-:Y:S01]  /*bd20*/  ULDC.64 UR4, c[0x0][0x680] ;  /* 0x0001a00000047ab9 */ /* 0x000fe20000000a00 */
[----:B------:R-:W-:Y:S02]  /*bd30*/  IADD3.X R3, RZ, RZ, RZ, P2, !PT ;  /* 0x000000ffff037210 */ /* 0x000fe400017fe4ff */
[----:B------:R-:W-:-:S04]  /*bd40*/  LEA R4, P2, R0, UR4, 0x2 ;  /* 0x0000000400047c11 */ /* 0x000fc8000f8410ff */
[----:B------:R-:W-:-:S05]  /*bd50*/  LEA.HI.X R5, R0, UR5, R3, 0x2, P2 ;  /* 0x0000000500057c11 */ /* 0x000fca00090f1403 */
[----:B------:R2:W-:Y:S04]  /*bd60*/  @!P0 STG.E desc[UR8][R4.64], R9 ;  /* 0x0000000904008986 */ /* 0x0005e8000c101908 */
[----:B------:R2:W-:Y:S02]  /*bd70*/  @!P1 STG.E desc[UR8][R4.64+0x20], R7 ;  /* 0x0000200704009986 */ /* 0x0005e4000c101908 */
.L_x_62:
[----:B------:R-:W-:Y:S05]  /*bd80*/  BSYNC B0 ;  /* 0x0000000000007941 */ /* 0x000fea0003800000 */
.L_x_61:
[----:B------:R-:W-:Y:S01]  /*bd90*/  ULDC.64 UR4, c[0x0][0x730] ;  /* 0x0001cc0000047ab9 */ /* 0x000fe20000000a00 */
[-C--:B------:R-:W-:Y:S01]  /*bda0*/  FMUL R90, R90, R8.reuse ;  /* 0x000000085a5a7220 */ /* 0x080fe20000400000 */
[----:B------:R-:W-:Y:S01]  /*bdb0*/  ISETP.NE.U32.AND P0, PT, RZ, UR4, PT ;  /* 0x00000004ff007c0c */ /* 0x000fe2000bf05070 */
[-C--:B-1----:R-:W-:Y:S01]  /*bdc0*/  FMUL R24, R91, R8.reuse ;  /* 0x000000085b187220 */ /* 0x082fe20000400000 */
[-C--:B------:R-:W-:Y:S01]  /*bdd0*/  FMUL R94, R94, R8.reuse ;  /* 0x000000085e5e7220 */ /* 0x080fe20000400000 */
[-C--:B------:R-:W-:Y:S01]  /*bde0*/  FMUL R26, R95, R8.reuse ;  /* 0x000000085f1a7220 */ /* 0x080fe20000400000 */
[----:B------:R-:W-:Y:S01]  /*bdf0*/  ISETP.NE.AND.EX P0, PT, RZ, UR5, PT, P0 ;  /* 0x00000005ff007c0c */ /* 0x000fe2000bf05300 */
        /* <DEDUP_REMOVED lines=28> */
[----:B------:R-:W-:Y:S06]  /*bfc0*/  @P0 BRA `(.L_x_63) ;  /* 0x0000000000200947 */ /* 0x000fec0003800000 */
[----:B------:R-:W-:Y:S02]  /*bfd0*/  ULDC.64 UR4, c[0x0][0x728] ;  /* 0x0001ca0000047ab9 */ /* 0x000fe40000000a00 */
[----:B------:R-:W-:-:S04]  /*bfe0*/  ISETP.NE.U32.AND P0, PT, RZ, UR4, PT ;  /* 0x00000004ff007c0c */ /* 0x000fc8000bf05070 */
[----:B------:R-:W-:-:S13]  /*bff0*/  ISETP.NE.AND.EX P0, PT, RZ, UR5, PT, P0 ;  /* 0x00000005ff007c0c */ /* 0x000fda000bf05300 */
[----:B------:R-:W-:Y:S05]  /*c000*/  @!P0 BRA `(.L_x_64) ;  /* 0x00000000000c8947 */ /* 0x000fea0003800000 */
[----:B--2---:R-:W1:Y:S02]  /*c010*/  LDC.64 R4, c[0x0][0x728] ;  /* 0x0001ca00ff047b82 */ /* 0x004e640000000a00 */
[----:B-1----:R3:W5:Y:S01]  /*c020*/  LDG.E R17, desc[UR8][R4.64] ;  /* 0x0000000804117981 */ /* 0x002762000c1e1900 */
[----:B------:R-:W-:Y:S05]  /*c030*/  BRA `(.L_x_63) ;  /* 0x0000000000047947 */ /* 0x000fea0003800000 */
.L_x_64:
[----:B------:R-:W1:Y:S02]  /*c040*/  LDC R17, c[0x0][0x720] ;  /* 0x0001c800ff117b82 */ /* 0x000e640000000800 */
.L_x_63:
[----:B------:R-:W-:-:S04]  /*c050*/  MOV R0, RZ ;  /* 0x000000ff00007202 */ /* 0x000fc80000000f00 */
[----:B------:R-:W-:-:S13]  /*c060*/  LOP3.LUT P0, RZ, R0, 0x1bf, RZ, 0xc0, !PT ;  /* 0x000001bf00ff7812 */ /* 0x000fda000780c0ff */
[----:B------:R-:W-:Y:S05]  /*c070*/  @!P0 BRA `(.L_x_65) ;  /* 0x0000000000408947 */ /* 0x000fea0003800000 */
[----:B------:R-:W-:Y:S01]  /*c080*/  MOV R0, 0x0 ;  /* 0x0000000000007802 */ /* 0x000fe20000000f00 */
[----:B------:R-:W-:Y:S01]  /*c090*/  ULDC.64 UR4, c[0x4][0x70] ;  /* 0x01001c0000047ab9 */ /* 0x000fe20000000a00 */
[----:B------:R-:W-:Y:S01]  /*c0a0*/  ULDC.64 UR6, c[0x4][0x8] ;  /* 0x0100020000067ab9 */ /* 0x000fe20000000a00 */
[----:B--23--:R-:W-:Y:S01]  /*c0b0*/  IMAD.U32 R4, RZ, RZ, UR4 ;  /* 0x00000004ff047e24 */ /* 0x00cfe2000f8e00ff */
[----:B------:R2:W3:Y:S01]  /*c0c0*/  LDC.64 R14, c[0x4][R0] ;  /* 0x01000000000e7b82 */ /* 0x0004e20000000a00 */
[----:B------:R-:W-:Y:S01]  /*c0d0*/  MOV R5, UR5 ;  /* 0x0000000500057c02 */ /* 0x000fe20008000f00 */
[----:B------:R-:W-:Y:S01]  /*c0e0*/  ULDC.64 UR4, c[0x4][0x78] ;  /* 0x01001e0000047ab9 */ /* 0x000fe20000000a00 */
[----:B------:R-:W-:Y:S01]  /*c0f0*/  MOV R10, UR6 ;  /* 0x00000006000a7c02 */ /* 0x000fe20008000f00 */
[----:B------:R-:W-:Y:S01]  /*c100*/  IMAD.U32 R7, RZ, RZ, UR5 ;  /* 0x00000005ff077e24 */ /* 0x000fe2000f8e00ff */
[----:B------:R-:W-:Y:S01]  /*c110*/  MOV R6, UR4 ;  /* 0x0000000400067c02 */ /* 0x000fe20008000f00 */
[----:B------:R-:W-:Y:S01]  /*c120*/  IMAD.MOV.U32 R8, RZ, RZ, 0x70 ;  /* 0x00000070ff087424 */ /* 0x000fe200078e00ff */
[----:B------:R-:W-:-:S02]  /*c130*/  MOV R11, UR7 ;  /* 0x00000007000b7c02 */ /* 0x000fc40008000f00 */
[----:B------:R-:W-:Y:S02]  /*c140*/  MOV R12, 0x1 ;  /* 0x00000001000c7802 */ /* 0x000fe40000000f00 */
[----:B--2---:R-:W-:-:S07]  /*c150*/  MOV R13, RZ ;  /* 0x000000ff000d7202 */ /* 0x004fce0000000f00 */
[----:B------:R-:W-:-:S07]  /*c160*/  LEPC R20, `(.L_x_65) ;  /* 0x000000001014794e */ /* 0x000fce0000000000 */
[----:B-1-3-5:R-:W-:Y:S05]  /*c170*/  CALL.ABS.NOINC R14 ;  /* 0x000000000e007343 */ /* 0x02afea0003c00000 */
.L_x_65:
        /* <DEDUP_REMOVED lines=18> */
.L_x_66:
[----:B------:R-:W-:Y:S01]  /*c2a0*/  ULDC.64 UR4, c[0x0][0x730] ;  /* 0x0001cc0000047ab9 */ /* 0x000fe20000000a00 */
[----:B------:R-:W-:Y:S01]  /*c2b0*/  IMAD.SHL.U32 R0, R16, 0x20, RZ ;  /* 0x0000002010007824 */ /* 0x000fe200078e00ff */
[----:B------:R-:W-:Y:S01]  /*c2c0*/  ISETP.NE.U32.AND P0, PT, RZ, UR4, PT ;  /* 0x00000004ff007c0c */ /* 0x000fe2000bf05070 */
[----:B------:R-:W-:Y:S01]  /*c2d0*/  VIADD R19, R19, 0x1f ;  /* 0x0000001f13137836 */ /* 0x000fe20000000000 */
[----:B--23--:R-:W-:Y:S02]  /*c2e0*/  SHF.R.U32.HI R4, RZ, 0x1, R16 ;  /* 0x00000001ff047819 */ /* 0x00cfe40000011610 */
[----:B------:R-:W-:Y:S02]  /*c2f0*/  ISETP.NE.AND.EX P0, PT, RZ, UR5, PT, P0 ;  /* 0x00000005ff007c0c */ /* 0x000fe4000bf05300 */
[C---:B------:R-:W-:Y:S02]  /*c300*/  LOP3.LUT R3, R0.reuse, 0xc0, RZ, 0xc0, !PT ;  /* 0x000000c000037812 */ /* 0x040fe400078ec0ff */
[----:B------:R-:W-:-:S02]  /*c310*/  LOP3.LUT R5, R0, 0x20, RZ, 0xc0, !PT ;  /* 0x0000002000057812 */ /* 0x000fc400078ec0ff */
[----:B------:R-:W-:Y:S02]  /*c320*/  LOP3.LUT R3, R3, 0x8, R4, 0xf8, !PT ;  /* 0x0000000803037812 */ /* 0x000fe400078ef804 */
[----:B------:R-:W-:Y:S02]  /*c330*/  SHF.L.U32 R4, R16, 0x2, RZ ;  /* 0x0000000210047819 */ /* 0x000fe400000006ff */
[----:B------:R-:W-:Y:S02]  /*c340*/  LEA R5, R22, R5, 0x9 ;  /* 0x0000000516057211 */ /* 0x000fe400078e48ff */
[----:B------:R-:W-:Y:S01]  /*c350*/  LOP3.LUT R3, R3, 0x18, R4, 0x78, !PT ;  /* 0x0000001803037812 */ /* 0x000fe200078e7804 */
[----:B-1---5:R-:W1:Y:S01]  /*c360*/  @P0 LDC R17, c[0x0][0x720] ;  /* 0x0001c800ff110b82 */ /* 0x022e620000000800 */
[----:B------:R-:W-:Y:S02]  /*c370*/  LOP3.LUT R0, R0, 0x100, RZ, 0xc0, !PT ;  /* 0x0000010000007812 */ /* 0x000fe400078ec0ff */
[----:B------:R-:W-:-:S02]  /*c380*/  ISETP.GT.U32.AND P1, PT, R19, 0x3e, PT ;  /* 0x0000003e1300780c */ /* 0x000fc40003f24070 */
[----:B------:R-:W-:Y:S02]  /*c390*/  IADD3 R3, R3, R5, R0 ;  /* 0x0000000503037210 */ /* 0x000fe40007ffe000 */
[----:B------:R-:W-:Y:S02]  /*c3a0*/  LOP3.LUT P0, RZ, R16, 0x4, RZ, 0xc0, !PT ;  /* 0x0000000410ff7812 */ /* 0x000fe4000780c0ff */
[----:B------:R-:W-:Y:S01]  /*c3b0*/  LEA R3, R3, R2, 0x1 ;  /* 0x0000000203037211 */ /* 0x000fe200078e08ff */
[-C--:B-1----:R-:W-:Y:S01]  /*c3c0*/  FMUL R5, R90, R17.reuse ;  /* 0x000000115a057220 */ /* 0x082fe20000400000 */
        /* <DEDUP_REMOVED lines=16> */
[-C--:B------:R-:W-:Y:S01]  /*c4d0*/  FMUL R13, R32, R17.reuse ;  /* 0x00000011200d7220 */ /* 0x080fe20000400000 */
[----:B------:R-:W-:Y:S01]  /*c4e0*/  MOV R0, 0x10 ;  /* 0x0000001000007802 */ /* 0x000fe20000000f00 */
        /* <DEDUP_REMOVED lines=48> */
[----:B------:R-:W-:Y:S01]  /*c7f0*/  VIADD R17, R3, 0x1000 ;  /* 0x0000100003117836 */ /* 0x000fe20000000000 */
[----:B------:R-:W-:-:S02]  /*c800*/  F2FP.BF16.F32.PACK_AB R9, R10, R9 ;  /* 0x000000090a09723e */ /* 0x000fc400000010ff */
[----:B------:R-:W-:Y:S02]  /*c810*/  F2FP.BF16.F32.PACK_AB R4, R89, R4 ;  /* 0x000000045904723e */ /* 0x000fe400000010ff */
[----:B------:R-:W-:Y:S02]  /*c820*/  F2FP.BF16.F32.PACK_AB R6, R93, R6 ;  /* 0x000000065d06723e */ /* 0x000fe400000010ff */
[----:B------:R-:W-:Y:S02]  /*c830*/  F2FP.BF16.F32.PACK_AB R8, R97, R96 ;  /* 0x000000606108723e */ /* 0x000fe400000010ff */
[----:B------:R-:W-:Y:S02]  /*c840*/  F2FP.BF16.F32.PACK_AB R10, R101, R100 ;  /* 0x00000064650a723e */ /* 0x000fe400000010ff */
[----:B------:R-:W-:Y:S02]  /*c850*/  F2FP.BF16.F32.PACK_AB R11, R12, R11 ;  /* 0x0000000b0c0b723e */ /* 0x000fe400000010ff */
[----:B------:R-:W-:Y:S01]  /*c860*/  SEL R0, R0, 0xfffffff0, !P0 ;  /* 0xfffffff000007807 */ /* 0x000fe20004000000 */
[----:B------:R-:W-:Y:S06]  /*c870*/  @P1 BRA `(.L_x_67) ;  /* 0x0000000000041947 */ /* 0x000fec0003800000 */
[----:B------:R-:W-:-:S04]  /*c880*/  DEPBAR.LE SB0, 0x1 ;  /* 0x000080400000791a */ /* 0x000fc80000000000 */
.L_x_67:
[----:B------:R-:W-:Y:S05]  /*c890*/  WARPSYNC.ALL ;  /* 0x0000000000007948 */ /* 0x000fea0003800000 */
[----:B------:R-:W-:Y:S01]  /*c8a0*/  BAR.SYNC.DEFER_BLOCKING 0x1, 0x80 ;  /* 0x0042000000007b1d */ /* 0x000fe20000010000 */
[C---:B------:R-:W-:Y:S02]  /*c8b0*/  LEA R23, R0.reuse, R17, 0x1 ;  /* 0x0000001100177211 */ /* 0x040fe400078e08ff */
[----:B------:R-:W-:Y:S02]  /*c8c0*/  LEA R0, R0, R3, 0x1 ;  /* 0x0000000300007211 */ /* 0x000fe400078e08ff */
[----:B------:R-:W-:Y:S01]  /*c8d0*/  F2FP.BF16.F32.PACK_AB R13, R13, R14 ;  /* 0x0000000e0d0d723e */ /* 0x000fe200000010ff */
[----:B------:R-:W-:Y:S01]  /*c8e0*/  BSSY B0, `(.L_x_68) ;  /* 0x000001e000007945 */ /* 0x000fe20003800000 */
[----:B------:R-:W-:-:S02]  /*c8f0*/  F2FP.BF16.F32.PACK_AB R15, R15, R16 ;  /* 0x000000100f0f723e */ /* 0x000fc400000010ff */
[----:B------:R-:W-:Y:S02]  /*c900*/  F2FP.BF16.F32.PACK_AB R17, R19, R20 ;  /* 0x000000141311723e */ /* 0x000fe400000010ff */
[----:B------:R-:W-:Y:S02]  /*c910*/  F2FP.BF16.F32.PACK_AB R12, R105, R104 ;  /* 0x00000068690c723e */ /* 0x000fe400000010ff */
[----:B------:R-:W-:Y:S02]  /*c920*/  F2FP.BF16.F32.PACK_AB R14, R109, R108 ;  /* 0x0000006c6d0e723e */ /* 0x000fe400000010ff */
[----:B------:R-:W-:Y:S02]  /*c930*/  F2FP.BF16.F32.PACK_AB R16, R113, R112 ;  /* 0x000000707110723e */ /* 0x000fe400000010ff */
[----:B------:R-:W-:Y:S02]  /*c940*/  F2FP.BF16.F32.PACK_AB R18, R117, R116 ;  /* 0x000000747512723e */ /* 0x000fe400000010ff */
[----:B------:R-:W-:Y:S01]  /*c950*/  F2FP.BF16.F32.PACK_AB R19, R21, R22 ;  /* 0x000000161513723e */ /* 0x000fe200000010ff */
[----:B------:R1:W-:Y:S04]  /*c960*/  STSM.16.M88.4 [R3], R4 ;  /* 0x0000000403007844 */ /* 0x0003e80000000200 */
[----:B------:R1:W-:Y:S01]  /*c970*/  STSM.16.M88.4 [R0], R8 ;  /* 0x0000000800007844 */ /* 0x0003e20000000200 */
[----:B------:R-:W-:Y:S01]  /*c980*/  @!PT LDS RZ, [RZ] ;  /* 0x00000000fffff984 */ /* 0x000fe20000000800 */
[----:B------:R-:W-:Y:S01]  /*c990*/  @!PT LDS RZ, [RZ] ;  /* 0x00000000fffff984 */ /* 0x000fe20000000800 */
[----:B------:R-:W-:Y:S01]  /*c9a0*/  @!PT LDS RZ, [RZ] ;  /* 0x00000000fffff984 */ /* 0x000fe20000000800 */
[----:B------:R-:W-:Y:S01]  /*c9b0*/  @!PT LDS RZ, [RZ] ;  /* 0x00000000fffff984 */ /* 0x000fe20000000800 */
[----:B------:R2:W-:Y:S06]  /*c9c0*/  MEMBAR.ALL.CTA ;  /* 0x0000000000007992 */ /* 0x0005ec0000008000 */
[----:B--2---:R-:W2:Y:S02]  /*c9d0*/  FENCE.VIEW.ASYNC.S ;  /* 0x00000000000073c6 */ /* 0x004ea40000000000 */
[----:B--2---:R-:W-:Y:S06]  /*c9e0*/  BAR.SYNC.DEFER_BLOCKING 0x1, 0x80 ;  /* 0x0042000000007b1d */ /* 0x004fec0000010000 */
[----:B------:R-:W-:Y:S05]  /*c9f0*/  @P1 BRA `(.L_x_69) ;  /* 0x0000000000301947 */ /* 0x000fea0003800000 */
[----:B------:R-:W2:Y:S01]  /*ca00*/  S2UR UR10, SR_CTAID.X ;  /* 0x00000000000a79c3 */ /* 0x000ea20000002500 */
[----:B------:R-:W-:Y:S01]  /*ca10*/  ULDC.64 UR4, c[0x0][0x198] ;  /* 0x0000660000047ab9 */ /* 0x000fe20000000a00 */
[----:B------:R-:W-:Y:S01]  /*ca20*/  R2UR UR8, R2 ;  /* 0x00000000020872ca */ /* 0x000fe200000e0000 */
[----:B------:R-:W-:Y:S01]  /*ca30*/  UIADD3 UR4, UP0, UR4, 0x670, URZ ;  /* 0x0000067004047890 */ /* 0x000fe2000ff1e03f */
[----:B------:R-:W-:Y:S01]  /*ca40*/  UMOV UR9, URZ ;  /* 0x0000003f00097c82 */ /* 0x000fe20008000000 */
[----:B------:R-:W-:Y:S02]  /*ca50*/  UMOV UR11, UR36 ;  /* 0x00000024000b7c82 */ /* 0x000fe40008000000 */
[----:B------:R-:W-:Y:S01]  /*ca60*/  UIADD3.X UR5, URZ, UR5, URZ, UP0, !UPT ;  /* 0x000000053f057290 */ /* 0x000fe200087fe43f */
[----:B------:R-:W-:Y:S01]  /*ca70*/  UMOV UR12, UR37 ;  /* 0x00000025000c7c82 */ /* 0x000fe20008000000 */
[----:B--2---:R-:W-:-:S09]  /*ca80*/  USHF.L.U32 UR10, UR10, 0x6, URZ ;  /* 0x000000060a0a7899 */ /* 0x004fd2000800063f */
[----:B------:R2:W-:Y:S01]  /*ca90*/  UTMASTG.4D [UR8], [UR4] ;  /* 0x00000008040073b5 */ /* 0x0005e20008018000 */
[----:B------:R0:W-:Y:S01]  /*caa0*/  UTMACMDFLUSH ;  /* 0x00000000000079b7 */ /* 0x0001e20000000000 */
[----:B--2---:R-:W-:-:S04]  /*cab0*/  DEPBAR.LE SB0, 0x1 ;  /* 0x000080400000791a */ /* 0x004fc80000000000 */
.L_x_69:
[----:B------:R-:W-:Y:S05]  /*cac0*/  BSYNC B0 ;  /* 0x0000000000007941 */ /* 0x000fea0003800000 */
.L_x_68:
[----:B------:R-:W-:Y:S01]  /*cad0*/  BAR.SYNC.DEFER_BLOCKING 0x1, 0x80 ;  /* 0x0042000000007b1d */ /* 0x000fe20000010000 */
[----:B------:R-:W-:Y:S02]  /*cae0*/  F2FP.BF16.F32.PACK_AB R120, R121, R120 ;  /* 0x000000787978723e */ /* 0x000fe400000010ff */
[----:B------:R-:W-:Y:S02]  /*caf0*/  F2FP.BF16.F32.PACK_AB R128, R129, R128 ;  /* 0x000000808180723e */ /* 0x000fe400000010ff */
[----:B------:R-:W-:Y:S01]  /*cb00*/  F2FP.BF16.F32.PACK_AB R121, R24, R25 ;  /* 0x000000191879723e */ /* 0x000fe200000010ff */
[----:B------:R-:W-:Y:S01]  /*cb10*/  BSSY B0, `(.L_x_70) ;  /* 0x000001d000007945 */ /* 0x000fe20003800000 */
[----:B------:R-:W-:Y:S02]  /*cb20*/  F2FP.BF16.F32.PACK_AB R122, R125, R124 ;  /* 0x0000007c7d7a723e */ /* 0x000fe400000010ff */
[----:B------:R-:W-:Y:S02]  /*cb30*/  F2FP.BF16.F32.PACK_AB R123, R26, R27 ;  /* 0x0000001b1a7b723e */ /* 0x000fe400000010ff */
[----:B------:R-:W-:-:S02]  /*cb40*/  F2FP.BF16.F32.PACK_AB R129, R28, R29 ;  /* 0x0000001d1c81723e */ /* 0x000fc400000010ff */
[----:B------:R-:W-:Y:S02]  /*cb50*/  F2FP.BF16.F32.PACK_AB R130, R133, R132 ;  /* 0x000000848582723e */ /* 0x000fe400000010ff */
[----:B------:R-:W-:Y:S01]  /*cb60*/  F2FP.BF16.F32.PACK_AB R131, R30, R31 ;  /* 0x0000001f1e83723e */ /* 0x000fe200000010ff */
[----:B------:R2:W-:Y:S04]  /*cb70*/  STSM.16.M88.4 [R3+0x1000], R12 ;  /* 0x0010000c03007844 */ /* 0x0005e80000000200 */
[----:B------:R2:W-:Y:S01]  /*cb80*/  STSM.16.M88.4 [R0+0x1000], R16 ;  /* 0x0010001000007844 */ /* 0x0005e20000000200 */
[----:B------:R-:W-:Y:S01]  /*cb90*/  @!PT LDS RZ, [RZ] ;  /* 0x00000000fffff984 */ /* 0x000fe20000000800 */
[----:B------:R-:W-:Y:S01]  /*cba0*/  @!PT LDS RZ, [RZ] ;  /* 0x00000000fffff984 */ /* 0x000fe20000000800 */
[----:B------:R-:W-:Y:S01]  /*cbb0*/  @!PT LDS RZ, [RZ] ;  /* 0x00000000fffff984 */ /* 0x000fe20000000800 */
[----:B------:R-:W-:Y:S01]  /*cbc0*/  @!PT LDS RZ, [RZ] ;  /* 0x00000000fffff984 */ /* 0x000fe20000000800 */
[----:B------:R3:W-:Y:S06]  /*cbd0*/  MEMBAR.ALL.CTA ;  /* 0x0000000000007992 */ /* 0x0007ec0000008000 */
[----:B---3--:R-:W3:Y:S02]  /*cbe0*/  FENCE.VIEW.ASYNC.S ;  /* 0x00000000000073c6 */ /* 0x008ee40000000000 */
[----:B---3--:R-:W-:Y:S06]  /*cbf0*/  BAR.SYNC.DEFER_BLOCKING 0x1, 0x80 ;  /* 0x0042000000007b1d */ /* 0x008fec0000010000 */
[----:B------:R-:W-:Y:S05]  /*cc00*/  @P1 BRA `(.L_x_71) ;  /* 0x0000000000341947 */ /* 0x000fea0003800000 */
[----:B------:R-:W3:Y:S01]  /*cc10*/  S2UR UR10, SR_CTAID.X ;  /* 0x00000000000a79c3 */ /* 0x000ee20000002500 */
[----:B------:R-:W-:Y:S01]  /*cc20*/  R2UR UR8, R2 ;  /* 0x00000000020872ca */ /* 0x000fe200000e0000 */
[----:B------:R-:W-:Y:S01]  /*cc30*/  ULDC.64 UR4, c[0x0][0x198] ;  /* 0x0000660000047ab9 */ /* 0x000fe20000000a00 */
[----:B------:R-:W-:Y:S01]  /*cc40*/  UMOV UR9, 0x20 ;  /* 0x0000002000097882 */ /* 0x000fe20000000000 */
[----:B------:R-:W-:Y:S01]  /*cc50*/  UIADD3 UR4, UP0, UR4, 0x670, URZ ;  /* 0x0000067004047890 */ /* 0x000fe2000ff1e03f */
[----:B------:R-:W-:Y:S01]  /*cc60*/  UMOV UR11, UR36 ;  /* 0x00000024000b7c82 */ /* 0x000fe20008000000 */
[----:B------:R-:W-:Y:S02]  /*cc70*/  UMOV UR12, UR37 ;  /* 0x00000025000c7c82 */ /* 0x000fe40008000000 */
[----:B------:R-:W-:-:S06]  /*cc80*/  UIADD3.X UR5, URZ, UR5, URZ, UP0, !UPT ;  /* 0x000000053f057290 */ /* 0x000fcc00087fe43f */
[----:B------:R-:W-:Y:S02]  /*cc90*/  UIADD3 UR8, UR8, 0x1000, URZ ;  /* 0x0000100008087890 */ /* 0x000fe4000fffe03f */
[----:B---3--:R-:W-:-:S09]  /*cca0*/  USHF.L.U32 UR10, UR10, 0x6, URZ ;  /* 0x000000060a0a7899 */ /* 0x008fd2000800063f */
[----:B------:R3:W-:Y:S01]  /*ccb0*/  UTMASTG.4D [UR8], [UR4] ;  /* 0x00000008040073b5 */ /* 0x0007e20008018000 */
[----:B------:R0:W-:Y:S01]  /*ccc0*/  UTMACMDFLUSH ;  /* 0x00000000000079b7 */ /* 0x0001e20000000000 */
[----:B---3--:R-:W-:-:S04]  /*ccd0*/  DEPBAR.LE SB0, 0x1 ;  /* 0x000080400000791a */ /* 0x008fc80000000000 */
.L_x_71:
[----:B------:R-:W-:Y:S05]  /*cce0*/  BSYNC B0 ;  /* 0x0000000000007941 */ /* 0x000fea0003800000 */
.L_x_70:
        /* <DEDUP_REMOVED lines=17> */
[----:B----4-:R-:W4:Y:S02]  /*ce00*/  FENCE.VIEW.ASYNC.S ;  /* 0x00000000000073c6 */ /* 0x010f240000000000 */
[----:B----4-:R-:W-:Y:S06]  /*ce10*/  BAR.SYNC.DEFER_BLOCKING 0x1, 0x80 ;  /* 0x0042000000007b1d */ /* 0x010fec0000010000 */
[----:B------:R-:W-:Y:S05]  /*ce20*/  @P1 BRA `(.L_x_73) ;  /* 0x0000000000301947 */ /* 0x000fea0003800000 */
[----:B------:R-:W4:Y:S01]  /*ce30*/  S2UR UR10, SR_CTAID.X ;  /* 0x00000000000a79c3 */ /* 0x000f220000002500 */
[----:B------:R-:W-:Y:S01]  /*ce40*/  ULDC.64 UR4, c[0x0][0x198] ;  /* 0x0000660000047ab9 */ /* 0x000fe20000000a00 */
[----:B------:R-:W-:Y:S01]  /*ce50*/  R2UR UR8, R2 ;  /* 0x00000000020872ca */ /* 0x000fe200000e0000 */
[----:B------:R-:W-:Y:S01]  /*ce60*/  UIADD3 UR4, UP0, UR4, 0x670, URZ ;  /* 0x0000067004047890 */ /* 0x000fe2000ff1e03f */
[----:B------:R-:W-:Y:S01]  /*ce70*/  UMOV UR9, 0x40 ;  /* 0x0000004000097882 */ /* 0x000fe20000000000 */
[----:B------:R-:W-:Y:S02]  /*ce80*/  UMOV UR11, UR36 ;  /* 0x00000024000b7c82 */ /* 0x000fe40008000000 */
[----:B------:R-:W-:Y:S01]  /*ce90*/  UIADD3.X UR5, URZ, UR5, URZ, UP0, !UPT ;  /* 0x000000053f057290 */ /* 0x000fe200087fe43f */
[----:B------:R-:W-:Y:S01]  /*cea0*/  UMOV UR12, UR37 ;  /* 0x00000025000c7c82 */ /* 0x000fe20008000000 */
[----:B----4-:R-:W-:-:S09]  /*ceb0*/  USHF.L.U32 UR10, UR10, 0x6, URZ ;  /* 0x000000060a0a7899 */ /* 0x010fd2000800063f */
[----:B------:R4:W-:Y:S01]  /*cec0*/  UTMASTG.4D [UR8], [UR4] ;  /* 0x00000008040073b5 */ /* 0x0009e20008018000 */
[----:B------:R0:W-:Y:S01]  /*ced0*/  UTMACMDFLUSH ;  /* 0x00000000000079b7 */ /* 0x0001e20000000000 */
[----:B----4-:R-:W-:-:S04]  /*cee0*/  DEPBAR.LE SB0, 0x1 ;  /* 0x000080400000791a */ /* 0x010fc80000000000 */
.L_x_73:
[----:B------:R-:W-:Y:S05]  /*cef0*/  BSYNC B0 ;  /* 0x0000000000007941 */ /* 0x000fea0003800000 */
.L_x_72:
[----:B------:R-:W-:Y:S06]  /*cf00*/  BAR.SYNC.DEFER_BLOCKING 0x1, 0x80 ;  /* 0x0042000000007b1d */ /* 0x000fec0000010000 */
[----:B------:R-:W-:Y:S01]  /*cf10*/  BSSY B0, `(.L_x_74) ;  /* 0x0000017000007945 */ /* 0x000fe20003800000 */
[----:B------:R4:W-:Y:S04]  /*cf20*/  STSM.16.M88.4 [R3+0x1000], R136 ;  /* 0x0010008803007844 */ /* 0x0009e80000000200 */
[----:B------:R4:W-:Y:S01]  /*cf30*/  STSM.16.M88.4 [R23], R144 ;  /* 0x0000009017007844 */ /* 0x0009e20000000200 */
[----:B------:R-:W-:Y:S01]  /*cf40*/  @!PT LDS RZ, [RZ] ;  /* 0x00000000fffff984 */ /* 0x000fe20000000800 */
[----:B------:R-:W-:Y:S01]  /*cf50*/  @!PT LDS RZ, [RZ] ;  /* 0x00000000fffff984 */ /* 0x000fe20000000800 */
[----:B------:R-:W-:Y:S01]  /*cf60*/  @!PT LDS RZ, [RZ] ;  /* 0x00000000fffff984 */ /* 0x000fe20000000800 */
[----:B------:R-:W-:Y:S01]  /*cf70*/  @!PT LDS RZ, [RZ] ;  /* 0x00000000fffff984 */ /* 0x000fe20000000800 */
[----:B------:R5:W-:Y:S06]  /*cf80*/  MEMBAR.ALL.CTA ;  /* 0x0000000000007992 */ /* 0x000bec0000008000 */
[----:B-----5:R-:W5:Y:S02]  /*cf90*/  FENCE.VIEW.ASYNC.S ;  /* 0x00000000000073c6 */ /* 0x020f640000000000 */
[----:B-----5:R-:W-:Y:S06]  /*cfa0*/  BAR.SYNC.DEFER_BLOCKING 0x1, 0x80 ;  /* 0x0042000000007b1d */ /* 0x020fec0000010000 */
[----:B------:R-:W-:Y:S05]  /*cfb0*/  @P1 BRA `(.L_x_75) ;  /* 0x0000000000301947 */ /* 0x000fea0003800000 */
[----:B------:R-:W5:Y:S01]  /*cfc0*/  S2UR UR10, SR_CTAID.X ;  /* 0x00000000000a79c3 */ /* 0x000f620000002500 */
        /* <DEDUP_REMOVED lines=8> */
[----:B-----5:R-:W-:-:S09]  /*d050*/  USHF.L.U32 UR10, UR10, 0x6, URZ ;  /* 0x000000060a0a7899 */ /* 0x020fd2000800063f */
[----:B------:R1:W-:Y:S02]  /*d060*/  UTMASTG.4D [UR8], [UR4] ;  /* 0x00000008040073b5 */ /* 0x0003e40008018000 */
[----:B-1----:R0:W-:Y:S02]  /*d070*/  UTMACMDFLUSH ;  /* 0x00000000000079b7 */ /* 0x0021e40000000000 */
.L_x_75:
[----:B------:R-:W-:Y:S05]  /*d080*/  BSYNC B0 ;  /* 0x0000000000007941 */ /* 0x000fea0003800000 */
.L_x_74:
[----:B------:R-:W-:-:S04]  /*d090*/  DEPBAR.LE SB0, 0x0 ;  /* 0x000080000000791a */ /* 0x000fc80000000000 */
[----:B------:R-:W-:Y:S05]  /*d0a0*/  EXIT ;  /* 0x000000000000794d */ /* 0x000fea0003800000 */
.L_x_7:
[----:B-1----:R1:W2:Y:S02]  /*d0b0*/  SYNCS.PHASECHK.TRANS64.TRYWAIT P2, [R3+URZ+0x24048], R2 ;  /* 0x02404802030075a7 */ /* 0x0022a4000804017f */
[----:B--2---:R-:W-:Y:S05]  /*d0c0*/  @!P2 NANOSLEEP.SYNCS 0x989680 ;  /* 0x009896800000a95d */ /* 0x004fea0003900000 */
[----:B------:R-:W2:Y:S02]  /*d0d0*/  @!P2 SYNCS.PHASECHK.TRANS64 P2, [R3+URZ+0x24048], R2 ;  /* 0x024048020300a5a7 */ /* 0x000ea4000804007f */
[----:B--2---:R-:W-:Y:S05]  /*d0e0*/  @!P2 BRA `(.L_x_7) ;  /* 0xfffffffc00f0a947 */ /* 0x004fea000383ffff */
[----:B------:R-:W-:Y:S05]  /*d0f0*/  BRA `(.L_x_76) ;  /* 0xffffff3400847947 */ /* 0x000fea000383ffff */
.L_x_12:
[----:B-1----:R1:W2:Y:S02]  /*d100*/  SYNCS.PHASECHK.TRANS64.TRYWAIT P1, [R3+URZ+0x24020], R2 ;  /* 0x02402002030075a7 */ /* 0x0022a4000802017f */
[----:B--2---:R-:W-:Y:S05]  /*d110*/  @!P1 NANOSLEEP.SYNCS 0x989680 ;  /* 0x009896800000995d */ /* 0x004fea0003900000 */
[----:B------:R-:W2:Y:S02]  /*d120*/  @!P1 SYNCS.PHASECHK.TRANS64 P1, [R3+URZ+0x24020], R2 ;  /* 0x02402002030095a7 */ /* 0x000ea4000802007f */
[----:B--2---:R-:W-:Y:S05]  /*d130*/  @!P1 BRA `(.L_x_12) ;  /* 0xfffffffc00f09947 */ /* 0x004fea000383ffff */
[----:B------:R-:W-:Y:S05]  /*d140*/  BRA `(.L_x_77) ;  /* 0xffffff3800387947 */ /* 0x000fea000383ffff */
.L_x_14:
[----:B-1----:R1:W2:Y:S02]  /*d150*/  SYNCS.PHASECHK.TRANS64.TRYWAIT P1, [R2+URZ+0x24020], R3 ;  /* 0x02402003020075a7 */ /* 0x0022a4000802017f */
[----:B--2---:R-:W-:Y:S05]  /*d160*/  @!P1 NANOSLEEP.SYNCS 0x989680 ;  /* 0x009896800000995d */ /* 0x004fea0003900000 */
[----:B------:R-:W2:Y:S02]  /*d170*/  @!P1 SYNCS.PHASECHK.TRANS64 P1, [R2+URZ+0x24020], R3 ;  /* 0x02402003020095a7 */ /* 0x000ea4000802007f */
[----:B--2---:R-:W-:Y:S05]  /*d180*/  @!P1 BRA `(.L_x_14) ;  /* 0xfffffffc00f09947 */ /* 0x004fea000383ffff */
[----:B------:R-:W-:Y:S05]  /*d190*/  BRA `(.L_x_78) ;  /* 0xffffff3800ac7947 */ /* 0x000fea000383ffff */
.L_x_17:
[----:B-1----:R1:W2:Y:S02]  /*d1a0*/  SYNCS.PHASECHK.TRANS64.TRYWAIT P1, [R3+URZ+0x24020], R4 ;  /* 0x02402004030075a7 */ /* 0x0022a4000802017f */
[----:B--2---:R-:W-:Y:S05]  /*d1b0*/  @!P1 NANOSLEEP.SYNCS 0x989680 ;  /* 0x009896800000995d */ /* 0x004fea0003900000 */
[----:B------:R-:W2:Y:S02]  /*d1c0*/  @!P1 SYNCS.PHASECHK.TRANS64 P1, [R3+URZ+0x24020], R4 ;  /* 0x02402004030095a7 */ /* 0x000ea4000802007f */
[----:B--2---:R-:W-:Y:S05]  /*d1d0*/  @!P1 BRA `(.L_x_17) ;  /* 0xfffffffc00f09947 */ /* 0x004fea000383ffff */
[----:B------:R-:W-:Y:S05]  /*d1e0*/  BRA `(.L_x_79) ;  /* 0xffffff3c003c7947 */ /* 0x000fea000383ffff */
.L_x_19:
[----:B-1----:R1:W2:Y:S02]  /*d1f0*/  SYNCS.PHASECHK.TRANS64.TRYWAIT P1, [R3+URZ+0x24020], R2 ;  /* 0x02402002030075a7 */ /* 0x0022a4000802017f */
[----:B--2---:R-:W-:Y:S05]  /*d200*/  @!P1 NANOSLEEP.SYNCS 0x989680 ;  /* 0x009896800000995d */ /* 0x004fea0003900000 */
[----:B------:R-:W2:Y:S02]  /*d210*/  @!P1 SYNCS.PHASECHK.TRANS64 P1, [R3+URZ+0x24020], R2 ;  /* 0x02402002030095a7 */ /* 0x000ea4000802007f */
[----:B--2---:R-:W-:Y:S05]  /*d220*/  @!P1 BRA `(.L_x_19) ;  /* 0xfffffffc00f09947 */ /* 0x004fea000383ffff */
[----:B------:R-:W-:Y:S05]  /*d230*/  BRA `(.L_x_80) ;  /* 0xffffff3c00c87947 */ /* 0x000fea000383ffff */
.L_x_21:
[----:B-1----:R1:W2:Y:S02]  /*d240*/  SYNCS.PHASECHK.TRANS64.TRYWAIT P1, [R2+URZ+0x24040], R89 ;  /* 0x02404059020075a7 */ /* 0x0022a4000802017f */
[----:B--2---:R-:W-:Y:S05]  /*d250*/  @!P1 NANOSLEEP.SYNCS 0x989680 ;  /* 0x009896800000995d */ /* 0x004fea0003900000 */
[----:B------:R-:W2:Y:S02]  /*d260*/  @!P1 SYNCS.PHASECHK.TRANS64 P1, [R2+URZ+0x24040], R89 ;  /* 0x02404059020095a7 */ /* 0x000ea4000802007f */
[----:B--2---:R-:W-:Y:S05]  /*d270*/  @!P1 BRA `(.L_x_21) ;  /* 0xfffffffc00f09947 */ /* 0x004fea000383ffff */
[----:B------:R-:W-:Y:S05]  /*d280*/  BRA `(.L_x_81) ;  /* 0xffffff40005c7947 */ /* 0x000fea000383ffff */
.L_x_22:
[----:B--2---:R2:W3:Y:S02]  /*d290*/  SYNCS.PHASECHK.TRANS64.TRYWAIT P1, [R2+URZ+0x24000], R89 ;  /* 0x02400059020075a7 */ /* 0x0044e4000802017f */
[----:B---3--:R-:W-:Y:S05]  /*d2a0*/  @!P1 NANOSLEEP.SYNCS 0x989680 ;  /* 0x009896800000995d */ /* 0x008fea0003900000 */
[----:B------:R-:W3:Y:S02]  /*d2b0*/  @!P1 SYNCS.PHASECHK.TRANS64 P1, [R2+URZ+0x24000], R89 ;  /* 0x02400059020095a7 */ /* 0x000ee4000802007f */
[----:B---3--:R-:W-:Y:S05]  /*d2c0*/  @!P1 BRA `(.L_x_22) ;  /* 0xfffffffc00f09947 */ /* 0x008fea000383ffff */
[----:B------:R-:W-:Y:S05]  /*d2d0*/  BRA `(.L_x_82) ;  /* 0xffffff4000687947 */ /* 0x000fea000383ffff */
.L_x_23:
[----:B-1----:R1:W2:Y:S02]  /*d2e0*/  SYNCS.PHASECHK.TRANS64.TRYWAIT P6, [R2+URZ+0x24008], R89 ;  /* 0x02400859020075a7 */ /* 0x0022a400080c017f */
[----:B--2---:R-:W-:Y:S05]  /*d2f0*/  @!P6 NANOSLEEP.SYNCS 0x989680 ;  /* 0x009896800000e95d */ /* 0x004fea0003900000 */
[----:B------:R-:W2:Y:S02]  /*d300*/  @!P6 SYNCS.PHASECHK.TRANS64 P6, [R2+URZ+0x24008], R89 ;  /* 0x024008590200e5a7 */ /* 0x000ea400080c007f */
[----:B--2---:R-:W-:Y:S05]  /*d310*/  @!P6 BRA `(.L_x_23) ;  /* 0xfffffffc00f0e947 */ /* 0x004fea000383ffff */
[----:B------:R-:W-:Y:S05]  /*d320*/  BRA `(.L_x_83) ;  /* 0xffffff5c00887947 */ /* 0x000fea000383ffff */
.L_x_25:
[----:B--2---:R2:W3:Y:S02]  /*d330*/  SYNCS.PHASECHK.TRANS64.TRYWAIT P2, [R19+URZ+0x24000], R14 ;  /* 0x0240000e130075a7 */ /* 0x0044e4000804017f */
[----:B---3--:R-:W-:Y:S05]  /*d340*/  @!P2 NANOSLEEP.SYNCS 0x989680 ;  /* 0x009896800000a95d */ /* 0x008fea0003900000 */
[----:B------:R-:W3:Y:S02]  /*d350*/  @!P2 SYNCS.PHASECHK.TRANS64 P2, [R19+URZ+0x24000], R14 ;  /* 0x0240000e1300a5a7 */ /* 0x000ee4000804007f */
[----:B---3--:R-:W-:Y:S05]  /*d360*/  @!P2 BRA `(.L_x_25) ;  /* 0xfffffffc00f0a947 */ /* 0x008fea000383ffff */
[----:B------:R-:W-:Y:S05]  /*d370*/  BRA `(.L_x_84) ;  /* 0xffffff74008c7947 */ /* 0x000fea000383ffff */
.L_x_28:
[----:B-1----:R1:W2:Y:S02]  /*d380*/  SYNCS.PHASECHK.TRANS64.TRYWAIT P3, [R14+URZ+0x24020], R19 ;  /* 0x024020130e0075a7 */ /* 0x0022a4000806017f */
[----:B--2---:R-:W-:Y:S05]  /*d390*/  @!P3 NANOSLEEP.SYNCS 0x989680 ;  /* 0x009896800000b95d */ /* 0x004fea0003900000 */
[----:B------:R-:W2:Y:S02]  /*d3a0*/  @!P3 SYNCS.PHASECHK.TRANS64 P3, [R14+URZ+0x24020], R19 ;  /* 0x024020130e00b5a7 */ /* 0x000ea4000806007f */
[----:B--2---:R-:W-:Y:S05]  /*d3b0*/  @!P3 BRA `(.L_x_28) ;  /* 0xfffffffc00f0b947 */ /* 0x004fea000383ffff */
[----:B------:R-:W-:Y:S05]  /*d3c0*/  BRA `(.L_x_85) ;  /* 0xffffff7800447947 */ /* 0x000fea000383ffff */
.L_x_30:
[----:B-1----:R1:W2:Y:S02]  /*d3d0*/  SYNCS.PHASECHK.TRANS64.TRYWAIT P5, [R155+URZ+0x24000], R152 ;  /* 0x024000989b0075a7 */ /* 0x0022a400080a017f */
[----:B--2---:R-:W-:Y:S05]  /*d3e0*/  @!P5 NANOSLEEP.SYNCS 0x989680 ;  /* 0x009896800000d95d */ /* 0x004fea0003900000 */
[----:B------:R-:W2:Y:S02]  /*d3f0*/  @!P5 SYNCS.PHASECHK.TRANS64 P5, [R155+URZ+0x24000], R152 ;  /* 0x024000989b00d5a7 */ /* 0x000ea400080a007f */
[----:B--2---:R-:W-:Y:S05]  /*d400*/  @!P5 BRA `(.L_x_30) ;  /* 0xfffffffc00f0d947 */ /* 0x004fea000383ffff */
[----:B------:R-:W-:Y:S05]  /*d410*/  BRA `(.L_x_86) ;  /* 0xffffff8000507947 */ /* 0x000fea000383ffff */
.L_x_34:
[----:B-1----:R1:W2:Y:S02]  /*d420*/  SYNCS.PHASECHK.TRANS64.TRYWAIT P2, [R14+URZ+0x24020], R21 ;  /* 0x024020150e0075a7 */ /* 0x0022a4000804017f */
[----:B--2---:R-:W-:Y:S05]  /*d430*/  @!P2 NANOSLEEP.SYNCS 0x989680 ;  /* 0x009896800000a95d */ /* 0x004fea0003900000 */
[----:B------:R-:W2:Y:S02]  /*d440*/  @!P2 SYNCS.PHASECHK.TRANS64 P2, [R14+URZ+0x24020], R21 ;  /* 0x024020150e00a5a7 */ /* 0x000ea4000804007f */
[----:B--2---:R-:W-:Y:S05]  /*d450*/  @!P2 BRA `(.L_x_34) ;  /* 0xfffffffc00f0a947 */ /* 0x004fea000383ffff */
[----:B------:R-:W-:Y:S05]  /*d460*/  BRA `(.L_x_87) ;  /* 0xffffffa000d47947 */ /* 0x000fea000383ffff */
.L_x_38:
[----:B--2---:R2:W3:Y:S02]  /*d470*/  SYNCS.PHASECHK.TRANS64.TRYWAIT P1, [R19+URZ+0x24000], R18 ;  /* 0x02400012130075a7 */ /* 0x0044e4000802017f */
[----:B---3--:R-:W-:Y:S05]  /*d480*/  @!P1 NANOSLEEP.SYNCS 0x989680 ;  /* 0x009896800000995d */ /* 0x008fea0003900000 */
[----:B------:R-:W3:Y:S02]  /*d490*/  @!P1 SYNCS.PHASECHK.TRANS64 P1, [R19+URZ+0x24000], R18 ;  /* 0x02400012130095a7 */ /* 0x000ee4000802007f */
[----:B---3--:R-:W-:Y:S05]  /*d4a0*/  @!P1 BRA `(.L_x_38) ;  /* 0xfffffffc00f09947 */ /* 0x008fea000383ffff */
[----:B------:R-:W-:Y:S05]  /*d4b0*/  BRA `(.L_x_88) ;  /* 0xffffffa4008c7947 */ /* 0x000fea000383ffff */
.L_x_41:
[----:B-1----:R1:W2:Y:S02]  /*d4c0*/  SYNCS.PHASECHK.TRANS64.TRYWAIT P2, [R18+URZ+0x24020], R19 ;  /* 0x02402013120075a7 */ /* 0x0022a4000804017f */
[----:B--2---:R-:W-:Y:S05]  /*d4d0*/  @!P2 NANOSLEEP.SYNCS 0x989680 ;  /* 0x009896800000a95d */ /* 0x004fea0003900000 */
[----:B------:R-:W2:Y:S02]  /*d4e0*/  @!P2 SYNCS.PHASECHK.TRANS64 P2, [R18+URZ+0x24020], R19 ;  /* 0x024020131200a5a7 */ /* 0x000ea4000804007f */
[----:B--2---:R-:W-:Y:S05]  /*d4f0*/  @!P2 BRA `(.L_x_41) ;  /* 0xfffffffc00f0a947 */ /* 0x004fea000383ffff */
[----:B------:R-:W-:Y:S05]  /*d500*/  BRA `(.L_x_89) ;  /* 0xffffffa800807947 */ /* 0x000fea000383ffff */
.L_x_44:
[----:B-1----:R1:W4:Y:S02]  /*d510*/  SYNCS.PHASECHK.TRANS64.TRYWAIT P4, [R156+URZ+0x24000], R153 ;  /* 0x024000999c0075a7 */ /* 0x002324000808017f */
[----:B----4-:R-:W-:Y:S05]  /*d520*/  @!P4 NANOSLEEP.SYNCS 0x989680 ;  /* 0x009896800000c95d */ /* 0x010fea0003900000 */
[----:B------:R-:W4:Y:S02]  /*d530*/  @!P4 SYNCS.PHASECHK.TRANS64 P4, [R156+URZ+0x24000], R153 ;  /* 0x024000999c00c5a7 */ /* 0x000f24000808007f */
[----:B----4-:R-:W-:Y:S05]  /*d540*/  @!P4 BRA `(.L_x_44) ;  /* 0xfffffffc00f0c947 */ /* 0x010fea000383ffff */
[----:B------:R-:W-:Y:S05]  /*d550*/  BRA `(.L_x_90) ;  /* 0xffffffb800a47947 */ /* 0x000fea000383ffff */
.L_x_48:
[----:B-1----:R1:W2:Y:S02]  /*d560*/  SYNCS.PHASECHK.TRANS64.TRYWAIT P1, [R6+URZ+0x24020], R21 ;  /* 0x02402015060075a7 */ /* 0x0022a4000802017f */
[----:B--2---:R-:W-:Y:S05]  /*d570*/  @!P1 NANOSLEEP.SYNCS 0x989680 ;  /* 0x009896800000995d */ /* 0x004fea0003900000 */
[----:B------:R-:W2:Y:S02]  /*d580*/  @!P1 SYNCS.PHASECHK.TRANS64 P1, [R6+URZ+0x24020], R21 ;  /* 0x02402015060095a7 */ /* 0x000ea4000802007f */
[----:B--2---:R-:W-:Y:S05]  /*d590*/  @!P1 BRA `(.L_x_48) ;  /* 0xfffffffc00f09947 */ /* 0x004fea000383ffff */
[----:B------:R-:W-:Y:S05]  /*d5a0*/  BRA `(.L_x_91) ;  /* 0xffffffdc00287947 */ /* 0x000fea000383ffff */
        .weak           $__internal_0_$__cuda_sm20_rcp_rn_f32_slowpath
        .type           $__internal_0_$__cuda_sm20_rcp_rn_f32_slowpath,@function
        .size           $__internal_0_$__cuda_sm20_rcp_rn_f32_slowpath,(.L_x_97 - $__internal_0_$__cuda_sm20_rcp_rn_f32_slowpath)
$__internal_0_$__cuda_sm20_rcp_rn_f32_slowpath:
[----:B------:R-:W-:Y:S01]  /*d5b0*/  IMAD.SHL.U32 R0, R3, 0x2, RZ ;  /* 0x0000000203007824 */ /* 0x000fe200078e00ff */
[----:B------:R-:W-:Y:S04]  /*d5c0*/  BSSY B2, `(.L_x_92) ;  /* 0x0000030000027945 */ /* 0x000fe80003800000 */
[----:B------:R-:W-:-:S04]  /*d5d0*/  SHF.R.U32.HI R13, RZ, 0x18, R0 ;  /* 0x00000018ff0d7819 */ /* 0x000fc80000011600 */
[----:B------:R-:W-:-:S13]  /*d5e0*/  ISETP.NE.U32.AND P0, PT, R13, RZ, PT ;  /* 0x000000ff0d00720c */ /* 0x000fda0003f05070 */
[----:B------:R-:W-:Y:S05]  /*d5f0*/  @P0 BRA `(.L_x_93) ;  /* 0x0000000000280947 */ /* 0x000fea0003800000 */
[----:B------:R-:W-:-:S04]  /*d600*/  SHF.L.U32 R0, R3, 0x1, RZ ;  /* 0x0000000103007819 */ /* 0x000fc800000006ff */
[----:B------:R-:W-:-:S13]  /*d610*/  ISETP.NE.AND P0, PT, R0, RZ, PT ;  /* 0x000000ff0000720c */ /* 0x000fda0003f05270 */
[----:B------:R-:W-:Y:S01]  /*d620*/  @P0 FFMA R5, R3, 1.84467440737095516160e+19, RZ ;  /* 0x5f80000003050823 */ /* 0x000fe200000000ff */
[----:B------:R-:W-:Y:S08]  /*d630*/  @!P0 MUFU.RCP R4, R3 ;  /* 0x0000000300048308 */ /* 0x000ff00000001000 */
[----:B------:R-:W1:Y:S02]  /*d640*/  @P0 MUFU.RCP R0, R5 ;  /* 0x0000000500000308 */ /* 0x000e640000001000 */
[----:B-1----:R-:W-:-:S04]  /*d650*/  @P0 FFMA R10, R5, R0, -1 ;  /* 0xbf800000050a0423 */ /* 0x002fc80000000000 */
[----:B------:R-:W-:-:S04]  /*d660*/  @P0 FADD.FTZ R11, -R10, -RZ ;  /* 0x800000ff0a0b0221 */ /* 0x000fc80000010100 */
[----:B------:R-:W-:-:S04]  /*d670*/  @P0 FFMA R0, R0, R11, R0 ;  /* 0x0000000b00000223 */ /* 0x000fc80000000000 */
[----:B------:R-:W-:Y:S01]  /*d680*/  @P0 FFMA R4, R0, 1.84467440737095516160e+19, RZ ;  /* 0x5f80000000040823 */ /* 0x000fe200000000ff */
[----:B------:R-:W-:Y:S06]  /*d690*/  BRA `(.L_x_94) ;  /* 0x0000000000887947 */ /* 0x000fec0003800000 */
.L_x_93:
[----:B------:R-:W-:-:S04]  /*d6a0*/  IADD3 R20, R13, -0xfd, RZ ;  /* 0xffffff030d147810 */ /* 0x000fc80007ffe0ff */
[----:B------:R-:W-:-:S13]  /*d6b0*/  ISETP.GT.U32.AND P0, PT, R20, 0x1, PT ;  /* 0x000000011400780c */ /* 0x000fda0003f04070 */
[----:B------:R-:W-:Y:S05]  /*d6c0*/  @P0 BRA `(.L_x_95) ;  /* 0x0000000000780947 */ /* 0x000fea0003800000 */
[----:B------:R-:W-:Y:S01]  /*d6d0*/  LOP3.LUT R0, R3, 0x7fffff, RZ, 0xc0, !PT ;  /* 0x007fffff03007812 */ /* 0x000fe200078ec0ff */
[----:B------:R-:W-:-:S03]  /*d6e0*/  IMAD.MOV.U32 R11, RZ, RZ, 0x3 ;  /* 0x00000003ff0b7424 */ /* 0x000fc600078e00ff */
[----:B------:R-:W-:Y:S02]  /*d6f0*/  LOP3.LUT R0, R0, 0x3f800000, RZ, 0xfc, !PT ;  /* 0x3f80000000007812 */ /* 0x000fe400078efcff */
[----:B------:R-:W-:Y:S02]  /*d700*/  SHF.L.U32 R11, R11, R20, RZ ;  /* 0x000000140b0b7219 */ /* 0x000fe400000006ff */
[----:B------:R-:W1:Y:S02]  /*d710*/  MUFU.RCP R5, R0 ;  /* 0x0000000000057308 */ /* 0x000e640000001000 */
[----:B-1----:R-:W-:-:S04]  /*d720*/  FFMA R4, R0, R5, -1 ;  /* 0xbf80000000047423 */ /* 0x002fc80000000005 */
[----:B------:R-:W-:-:S04]  /*d730*/  FADD.FTZ R4, -R4, -RZ ;  /* 0x800000ff04047221 */ /* 0x000fc80000010100 */
[CCC-:B------:R-:W-:Y:S01]  /*d740*/  FFMA.RM R10, R5.reuse, R4.reuse, R5.reuse ;  /* 0x00000004050a7223 */ /* 0x1c0fe20000004005 */
[----:B------:R-:W-:-:S04]  /*d750*/  FFMA.RP R5, R5, R4, R5 ;  /* 0x0000000405057223 */ /* 0x000fc80000008005 */
[C---:B------:R-:W-:Y:S02]  /*d760*/  LOP3.LUT R4, R10.reuse, 0x7fffff, RZ, 0xc0, !PT ;  /* 0x007fffff0a047812 */ /* 0x040fe400078ec0ff */
[----:B------:R-:W-:Y:S02]  /*d770*/  FSETP.NEU.FTZ.AND P0, PT, R10, R5, PT ;  /* 0x000000050a00720b */ /* 0x000fe40003f1d000 */
[----:B------:R-:W-:Y:S02]  /*d780*/  LOP3.LUT R4, R4, 0x800000, RZ, 0xfc, !PT ;  /* 0x0080000004047812 */ /* 0x000fe400078efcff */
[----:B------:R-:W-:Y:S02]  /*d790*/  SEL R5, RZ, 0xffffffff, !P0 ;  /* 0xffffffffff057807 */ /* 0x000fe40004000000 */
[----:B------:R-:W-:Y:S02]  /*d7a0*/  LOP3.LUT R11, R11, R4, RZ, 0xc0, !PT ;  /* 0x000000040b0b7212 */ /* 0x000fe400078ec0ff */
[----:B------:R-:W-:-:S02]  /*d7b0*/  IADD3 R5, -R5, RZ, RZ ;  /* 0x000000ff05057210 */ /* 0x000fc40007ffe1ff */
[-C--:B------:R-:W-:Y:S02]  /*d7c0*/  SHF.R.U32.HI R11, RZ, R20.reuse, R11 ;  /* 0x00000014ff0b7219 */ /* 0x080fe4000001160b */
[--C-:B------:R-:W-:Y:S01]  /*d7d0*/  LOP3.LUT P1, RZ, R5, R20, R4.reuse, 0xf8, !PT ;  /* 0x0000001405ff7212 */ /* 0x100fe2000782f804 */
[----:B------:R-:W-:Y:S01]  /*d7e0*/  VIADD R5, R13, 0xffffff04 ;  /* 0xffffff040d057836 */ /* 0x000fe20000000000 */
[C---:B------:R-:W-:Y:S02]  /*d7f0*/  LOP3.LUT P0, RZ, R11.reuse, 0x1, RZ, 0xc0, !PT ;  /* 0x000000010bff7812 */ /* 0x040fe4000780c0ff */
[----:B------:R-:W-:Y:S02]  /*d800*/  LOP3.LUT P2, RZ, R11, 0x2, RZ, 0xc0, !PT ;  /* 0x000000020bff7812 */ /* 0x000fe4000784c0ff */
[----:B------:R-:W-:Y:S02]  /*d810*/  SHF.R.U32.HI R4, RZ, R5, R4 ;  /* 0x00000005ff047219 */ /* 0x000fe40000011604 */
[----:B------:R-:W-:-:S02]  /*d820*/  PLOP3.LUT P0, PT, P0, P1, P2, 0xe0, 0x0 ;  /* 0x000000000000781c */ /* 0x000fc40000703c20 */
[----:B------:R-:W-:Y:S02]  /*d830*/  LOP3.LUT P1, RZ, R3, 0x7fffff, RZ, 0xc0, !PT ;  /* 0x007fffff03ff7812 */ /* 0x000fe4000782c0ff */
[----:B------:R-:W-:-:S04]  /*d840*/  SEL R0, RZ, 0x1, !P0 ;  /* 0x00000001ff007807 */ /* 0x000fc80004000000 */
[----:B------:R-:W-:-:S04]  /*d850*/  IADD3 R0, -R0, RZ, RZ ;  /* 0x000000ff00007210 */ /* 0x000fc80007ffe1ff */
[----:B------:R-:W-:-:S13]  /*d860*/  ISETP.GE.AND P0, PT, R0, RZ, PT ;  /* 0x000000ff0000720c */ /* 0x000fda0003f06270 */
[----:B------:R-:W-:-:S04]  /*d870*/  @!P0 IADD3 R4, R4, 0x1, RZ ;  /* 0x0000000104048810 */ /* 0x000fc80007ffe0ff */
[----:B------:R-:W-:-:S04]  /*d880*/  @!P1 SHF.L.U32 R4, R4, 0x1, RZ ;  /* 0x0000000104049819 */ /* 0x000fc800000006ff */
[----:B------:R-:W-:Y:S01]  /*d890*/  LOP3.LUT R4, R4, 0x80000000, R3, 0xf8, !PT ;  /* 0x8000000004047812 */ /* 0x000fe200078ef803 */
[----:B------:R-:W-:Y:S06]  /*d8a0*/  BRA `(.L_x_94) ;  /* 0x0000000000047947 */ /* 0x000fec0003800000 */
.L_x_95:
[----:B------:R1:W2:Y:S02]  /*d8b0*/  MUFU.RCP R4, R3 ;  /* 0x0000000300047308 */ /* 0x0002a40000001000 */
.L_x_94:
[----:B------:R-:W-:Y:S05]  /*d8c0*/  BSYNC B2 ;  /* 0x0000000000027941 */ /* 0x000fea0003800000 */
.L_x_92:
[----:B--2---:R-:W-:Y:S01]  /*d8d0*/  IMAD.MOV.U32 R0, RZ, RZ, R4 ;  /* 0x000000ffff007224 */ /* 0x004fe200078e0004 */
[----:B------:R-:W-:Y:S02]  /*d8e0*/  MOV R4, R12 ;  /* 0x0000000c00047202 */ /* 0x000fe40000000f00 */
[----:B------:R-:W-:-:S04]  /*d8f0*/  MOV R5, 0x0 ;  /* 0x0000000000057802 */ /* 0x000fc80000000f00 */
[----:B-1----:R-:W-:Y:S05]  /*d900*/  RET.REL.NODEC R4 `(_ZN7cutlass13device_kernelINS_4fmha6kernel13FmhaKernelTmaINS1_10collective15FmhaMainloopTmaINS_10bfloat16_tEfN4cute5tupleIJNS7_1CILi64EEENS9_ILi128EEESB_EEENS4_14ResidualFusionEJEEENS4_15FmhaFwdEpilogueIS6_fSC_EEJEEEEEvNT_6ParamsE) ;  /* 0xffffff2404bc7950 */ /* 0x002fea0003c3ffff */
.L_x_96:
[----:B------:R-:W-:-:S00]  /*d910*/  BRA `(.L_x_96) ;  /* 0xfffffffc00fc7947 */ /* 0x000fc0000383ffff */
[----:B------:R-:W-:-:S00]  /*d920*/  NOP ;  /* 0x0000000000007918 */ /* 0x000fc00000000000 */
        /* <DEDUP_REMOVED lines=13> */
.L_x_97:


//--------------------- .nv.global.init           --------------------------
	.section	.nv.global.init,"aw",@progbits
.nv.global.init:
	.type		$str$23,@object
	.size		$str$23,($str$24 - $str$23)
$str$23:
        /*0000*/ 	.byte	0x28, 0x61, 0x64, 0x64, 0x72, 0x65, 0x73, 0x73, 0x20, 0x26, 0x20, 0x6d, 0x61, 0x73, 0x6b, 0x29
        /*0010*/ 	.byte	0x20, 0x3d, 0x3d, 0x20, 0x30, 0x00
	.type		$str$24,@object
	.size		$str$24,(__unnamed_1 - $str$24)
$str$24:
        /*0016*/ 	.byte	0x2f, 0x74, 0x6d, 0x70, 0x2f, 0x63, 0x75, 0x74, 0x6c, 0x61, 0x73, 0x73, 0x5f, 0x73, 0x77, 0x65
        /*0026*/ 	.byte	0x65, 0x70, 0x5f, 0x73, 0x72, 0x63, 0x2f, 0x69, 0x6e, 0x63, 0x6c, 0x75, 0x64, 0x65, 0x2f, 0x63
        /*0036*/ 	.byte	0x75, 0x74, 0x65, 0x2f, 0x70, 0x6f, 0x69, 0x6e, 0x74, 0x65, 0x72, 0x5f, 0x66, 0x6c, 0x61, 0x67
        /*0046*/ 	.byte	0x67, 0x65, 0x64, 0x2e, 0x68, 0x70, 0x70, 0x00
	.type		__unnamed_1,@object
	.size		__unnamed_1,(__unnamed_2 - __unnamed_1)
__unnamed_1:
        /*004e*/ 	.byte	0x61, 0x75, 0x74, 0x6f, 0x20, 0x63, 0x75, 0x74, 0x65, 0x3a, 0x3a, 0x61, 0x73, 0x5f, 0x70, 0x6f
        /* <DEDUP_REMOVED lines=27> */
        /*020e*/ 	.byte	0x32, 0x30, 0x34, 0x38, 0x3e, 0x3e, 0x3e, 0x3e, 0x3e, 0x5d, 0x00
	.type		__unnamed_2,@object
	.size		__unnamed_2,(.L_1 - __unnamed_2)
__unnamed_2:
        /* <DEDUP_REMOVED lines=29> */
.L_1:


//--------------------- .nv.shared._ZN7cutlass13device_kernelINS_4fmha6kernel13FmhaKernelTmaINS1_10collective15FmhaMainloopTmaINS_10bfloat16_tEfN4cute5tupleIJNS7_1CILi64EEENS9_ILi128EEESB_EEENS4_14ResidualFusionEJEEENS4_15FmhaFwdEpilogueIS6_fSC_EEJEEEEEvNT_6ParamsE --------------------------
	.section	.nv.shared._ZN7cutlass13device_kernelINS_4fmha6kernel13FmhaKernelTmaINS1_10collective15FmhaMainloopTmaINS_10bfloat16_tEfN4cute5tupleIJNS7_1CILi64EEENS9_ILi128EEESB_EEENS4_14ResidualFusionEJEEENS4_15FmhaFwdEpilogueIS6_fSC_EEJEEEEEvNT_6ParamsE,"aw",@nobits
	.sectionflags	@""
	.align	16
	.zero		1024


//--------------------- .nv.shared.reserved.0     --------------------------
	.section	.nv.shared.reserved.0,"aw",@nobits
	.weak		__nv_reservedSMEM_offset_0_alias
	.size		__nv_reservedSMEM_offset_0_alias, 0, 0
	.other		__nv_reservedSMEM_offset_0_alias,@"STO_CUDA_RESERVED_SHARED STV_DEFAULT"
__nv_reservedSMEM_offset_0_alias:
	.zero		0


//--------------------- .nv.global                --------------------------
	.section	.nv.global,"aw",@nobits
.nv.global:
	.type		_ZN39_INTERNAL_50cfd611_4_k_cu_6667ae1f_30924cute1_E,@object
	.size		_ZN39_INTERNAL_50cfd611_4_k_cu_6667ae1f_30924cute1_E,(_ZN39_INTERNAL_50cfd611_4_k_cu_6667ae1f_30924cuda3std3__45__cpo6cbeginE - _ZN39_INTERNAL_50cfd611_4_k_cu_6667ae1f_30924cute1_E)
_ZN39_INTERNAL_50cfd611_4_k_cu_6667ae1f_30924cute1_E:
	.zero		1
	.type		_ZN39_INTERNAL_50cfd611_4_k_cu_6667ae1f_30924cuda3std3__45__cpo6cbeginE,@object
	.size		_ZN39_INTERNAL_50cfd611_4_k_cu_6667ae1f_30924cuda3std3__45__cpo6cbeginE,(_ZN39_INTERNAL_50cfd611_4_k_cu_6667ae1f_30924cuda3std3__48in_placeE - _ZN39_INTERNAL_50cfd611_4_k_cu_6667ae1f_30924cuda3std3__45__cpo6cbeginE)
_ZN39_INTERNAL_50cfd611_4_k_cu_6667ae1f_30924cuda3std3__45__cpo6cbeginE:
	.zero		1
	.type		_ZN39_INTERNAL_50cfd611_4_k_cu_6667ae1f_30924cuda3std3__48in_placeE,@object
	.size		_ZN39_INTERNAL_50cfd611_4_k_cu_6667ae1f_30924cuda3std3__48in_placeE,(_ZN39_INTERNAL_50cfd611_4_k_cu_6667ae1f_30924cuda3std6ranges3__45__cpo9iter_moveE - _ZN39_INTERNAL_50cfd611_4_k_cu_6667ae1f_30924cuda3std3__48in_placeE)
_ZN39_INTERNAL_50cfd611_4_k_cu_6667ae1f_30924cuda3std3__48in_placeE:
	.zero		1
	.type		_ZN39_INTERNAL_50cfd611_4_k_cu_6667ae1f_30924cuda3std6ranges3__45__cpo9iter_moveE,@object
	.size		_ZN39_INTERNAL_50cfd611_4_k_cu_6667ae1f_30924cuda3std6ranges3__45__cpo9iter_moveE,(_ZN39_INTERNAL_50cfd611_4_k_cu_6667ae1f_30924cuda3std3__45__cpo5beginE - _ZN39_INTERNAL_50cfd611_4_k_cu_6667ae1f_30924cuda3std6ranges3__45__cpo9iter_moveE)
_ZN39_INTERNAL_50cfd611_4_k_cu_6667ae1f_30924cuda3std6ranges3__45__cpo9iter_moveE:
	.zero		1
	.type		_ZN39_INTERNAL_50cfd611_4_k_cu_6667ae1f_30924cuda3std3__45__cpo5beginE,@object
	.size		_ZN39_INTERNAL_50cfd611_4_k_cu_6667ae1f_30924cuda3std3__45__cpo5beginE,(_ZN39_INTERNAL_50cfd611_4_k_cu_6667ae1f_30924cuda3std3__441_GLOBAL__N__50cfd611_4_k_cu_6667ae1f_30926ignoreE - _ZN39_INTERNAL_50cfd611_4_k_cu_6667ae1f_30924cuda3std3__45__cpo5beginE)
_ZN39_INTERNAL_50cfd611_4_k_cu_6667ae1f_30924cuda3std3__45__cpo5beginE:
	.zero		1
	.type		_ZN39_INTERNAL_50cfd611_4_k_cu_6667ae1f_30924cuda3std3__441_GLOBAL__N__50cfd611_4_k_cu_6667ae1f_30926ignoreE,@object
	.size		_ZN39_INTERNAL_50cfd611_4_k_cu_6667ae1f_30924cuda3std3__441_GLOBAL__N__50cfd611_4_k_cu_6667ae1f_30926ignoreE,(_ZN39_INTERNAL_50cfd611_4_k_cu_6667ae1f_30924cute7productE - _ZN39_INTERNAL_50cfd611_4_k_cu_6667ae1f_30924cuda3std3__441_GLOBAL__N__50cfd611_4_k_cu_6667ae1f_30926ignoreE)
_ZN39_INTERNAL_50cfd611_4_k_cu_6667ae1f_30924cuda3std3__441_GLOBAL__N__50cfd611_4_k_cu_6667ae1f_30926ignoreE:
	.zero		1
	.type		_ZN39_INTERNAL_50cfd611_4_k_cu_6667ae1f_30924cute7productE,@object
	.size		_ZN39_INTERNAL_50cfd611_4_k_cu_6667ae1f_30924cute7productE,(_ZN39_INTERNAL_50cfd611_4_k_cu_6667ae1f_30924cuda3std3__45__cpo3endE - _ZN39_INTERNAL_50cfd611_4_k_cu_6667ae1f_30924cute7productE)
_ZN39_INTERNAL_50cfd611_4_k_cu_6667ae1f_30924cute7productE:
	.zero		1
	.type		_ZN39_INTERNAL_50cfd611_4_k_cu_6667ae1f_30924cuda3std3__45__cpo3endE,@object
	.size		_ZN39_INTERNAL_50cfd611_4_k_cu_6667ae1f_30924cuda3std3__45__cpo3endE,(_ZN39_INTERNAL_50cfd611_4_k_cu_6667ae1f_30924cuda3std3__419piecewise_constructE - _ZN39_INTERNAL_50cfd611_4_k_cu_6667ae1f_30924cuda3std3__45__cpo3endE)
_ZN39_INTERNAL_50cfd611_4_k_cu_6667ae1f_30924cuda3std3__45__cpo3endE:
	.zero		1
	.type		_ZN39_INTERNAL_50cfd611_4_k_cu_6667ae1f_30924cuda3std3__419piecewise_constructE,@object
	.size		_ZN39_INTERNAL_50cfd611_4_k_cu_6667ae1f_30924cuda3std3__419piecewise_constructE,(_ZN39_INTERNAL_50cfd611_4_k_cu_6667ae1f_30924cuda3std3__45__cpo4cendE - _ZN39_INTERNAL_50cfd611_4_k_cu_6667ae1f_30924cuda3std3__419piecewise_constructE)
_ZN39_INTERNAL_50cfd611_4_k_cu_6667ae1f_30924cuda3std3__419piecewise_constructE:
	.zero		1
	.type		_ZN39_INTERNAL_50cfd611_4_k_cu_6667ae1f_30924cuda3std3__45__cpo4cendE,@object
	.size		_ZN39_INTERNAL_50cfd611_4_k_cu_6667ae1f_30924cuda3std3__45__cpo4cendE,(_ZN39_INTERNAL_50cfd611_4_k_cu_6667ae1f_30924cuda3std6ranges3__45__cpo4swapE - _ZN39_INTERNAL_50cfd611_4_k_cu_6667ae1f_30924cuda3std3__45__cpo4cendE)
_ZN39_INTERNAL_50cfd611_4_k_cu_6667ae1f_30924cuda3std3__45__cpo4cendE:
	.zero		1
	.type		_ZN39_INTERNAL_50cfd611_4_k_cu_6667ae1f_30924cuda3std6ranges3__45__cpo4swapE,@object
	.size		_ZN39_INTERNAL_50cfd611_4_k_cu_6667ae1f_30924cuda3std6ranges3__45__cpo4swapE,(.L_9 - _ZN39_INTERNAL_50cfd611_4_k_cu_6667ae1f_30924cuda3std6ranges3__45__cpo4swapE)
_ZN39_INTERNAL_50cfd611_4_k_cu_6667ae1f_30924cuda3std6ranges3__45__cpo4swapE:
	.zero		1
.L_9:


//--------------------- .nv.constant0._ZN7cutlass13device_kernelINS_4fmha6kernel13FmhaKernelTmaINS1_10collective15FmhaMainloopTmaINS_10bfloat16_tEfN4cute5tupleIJNS7_1CILi64EEENS9_ILi128EEESB_EEENS4_14ResidualFusionEJEEENS4_15FmhaFwdEpilogueIS6_fSC_EEJEEEEEvNT_6ParamsE --------------------------
	.section	.nv.constant0._ZN7cutlass13device_kernelINS_4fmha6kernel13FmhaKernelTmaINS1_10collective15FmhaMainloopTmaINS_10bfloat16_tEfN4cute5tupleIJNS7_1CILi64EEENS9_ILi128EEESB_EEENS4_14ResidualFusionEJEEENS4_15FmhaFwdEpilogueIS6_fSC_EEJEEEEEvNT_6ParamsE,"a",@progbits
	.sectionflags	@""
	.align	4
.nv.constant0._ZN7cutlass13device_kernelINS_4fmha6kernel13FmhaKernelTmaINS1_10collective15FmhaMainloopTmaINS_10bfloat16_tEfN4cute5tupleIJNS7_1CILi64EEENS9_ILi128EEESB_EEENS4_14ResidualFusionEJEEENS4_15FmhaFwdEpilogueIS6_fSC_EEJEEEEEvNT_6ParamsE:
	.zero		2688


//--------------------- SYMBOLS --------------------------

	.type		.nv.reservedSmem.offset0,@object
	.size		.nv.reservedSmem.offset0,0x4
	.type		__assertfail,@function
